//
// Generated by NVIDIA NVVM Compiler
//
// Compiler Build ID: CL-36424714
// Cuda compilation tools, release 13.0, V13.0.88
// Based on NVVM 20.0.0
//

.version 9.0
.target sm_100
.address_size 64

	// .globl	_Z22cosineSimilarityKernelPdS_iiS_

.visible .entry _Z22cosineSimilarityKernelPdS_iiS_(
	.param .u64 .ptr .align 1 _Z22cosineSimilarityKernelPdS_iiS__param_0,
	.param .u64 .ptr .align 1 _Z22cosineSimilarityKernelPdS_iiS__param_1,
	.param .u32 _Z22cosineSimilarityKernelPdS_iiS__param_2,
	.param .u32 _Z22cosineSimilarityKernelPdS_iiS__param_3,
	.param .u64 .ptr .align 1 _Z22cosineSimilarityKernelPdS_iiS__param_4
)
{
	.reg .pred 	%p<14>;
	.reg .b32 	%r<31>;
	.reg .b64 	%rd<44>;
	.reg .b64 	%fd<134>;

	ld.param.u64 	%rd7, [_Z22cosineSimilarityKernelPdS_iiS__param_0];
	ld.param.u64 	%rd8, [_Z22cosineSimilarityKernelPdS_iiS__param_1];
	ld.param.u32 	%r16, [_Z22cosineSimilarityKernelPdS_iiS__param_2];
	ld.param.u32 	%r17, [_Z22cosineSimilarityKernelPdS_iiS__param_3];
	ld.param.u64 	%rd9, [_Z22cosineSimilarityKernelPdS_iiS__param_4];
	cvta.to.global.u64 	%rd1, %rd8;
	cvta.to.global.u64 	%rd2, %rd7;
	cvta.to.global.u64 	%rd3, %rd9;
	mov.u32 	%r18, %ctaid.x;
	mov.u32 	%r19, %ntid.x;
	mov.u32 	%r20, %tid.x;
	mad.lo.s32 	%r1, %r18, %r19, %r20;
	setp.ge.s32 	%p1, %r1, %r17;
	@%p1 bra 	$L__BB0_16;
	setp.lt.s32 	%p2, %r16, 1;
	mov.f64 	%fd131, 0d0000000000000000;
	mov.f64 	%fd132, %fd131;
	mov.f64 	%fd133, %fd131;
	@%p2 bra 	$L__BB0_13;
	and.b32  	%r2, %r16, 7;
	setp.lt.u32 	%p3, %r16, 8;
	mov.f64 	%fd133, 0d0000000000000000;
	mov.b32 	%r29, 0;
	mov.f64 	%fd132, %fd133;
	mov.f64 	%fd131, %fd133;
	@%p3 bra 	$L__BB0_5;
	and.b32  	%r29, %r16, 2147483640;
	neg.s32 	%r27, %r29;
	shl.b32 	%r5, %r17, 3;
	add.s64 	%rd43, %rd2, 32;
	mov.f64 	%fd133, 0d0000000000000000;
	mul.wide.s32 	%rd12, %r17, 8;
	mov.u32 	%r26, %r1;
$L__BB0_4:
	.pragma "nounroll";
	ld.global.f64 	%fd41, [%rd43+-32];
	mul.wide.s32 	%rd10, %r26, 8;
	add.s64 	%rd11, %rd1, %rd10;
	ld.global.f64 	%fd42, [%rd11];
	fma.rn.f64 	%fd43, %fd41, %fd42, %fd131;
	fma.rn.f64 	%fd44, %fd41, %fd41, %fd132;
	fma.rn.f64 	%fd45, %fd42, %fd42, %fd133;
	ld.global.f64 	%fd46, [%rd43+-24];
	add.s64 	%rd13, %rd11, %rd12;
	ld.global.f64 	%fd47, [%rd13];
	fma.rn.f64 	%fd48, %fd46, %fd47, %fd43;
	fma.rn.f64 	%fd49, %fd46, %fd46, %fd44;
	fma.rn.f64 	%fd50, %fd47, %fd47, %fd45;
	ld.global.f64 	%fd51, [%rd43+-16];
	add.s64 	%rd14, %rd13, %rd12;
	ld.global.f64 	%fd52, [%rd14];
	fma.rn.f64 	%fd53, %fd51, %fd52, %fd48;
	fma.rn.f64 	%fd54, %fd51, %fd51, %fd49;
	fma.rn.f64 	%fd55, %fd52, %fd52, %fd50;
	ld.global.f64 	%fd56, [%rd43+-8];
	add.s64 	%rd15, %rd14, %rd12;
	ld.global.f64 	%fd57, [%rd15];
	fma.rn.f64 	%fd58, %fd56, %fd57, %fd53;
	fma.rn.f64 	%fd59, %fd56, %fd56, %fd54;
	fma.rn.f64 	%fd60, %fd57, %fd57, %fd55;
	ld.global.f64 	%fd61, [%rd43];
	add.s64 	%rd16, %rd15, %rd12;
	ld.global.f64 	%fd62, [%rd16];
	fma.rn.f64 	%fd63, %fd61, %fd62, %fd58;
	fma.rn.f64 	%fd64, %fd61, %fd61, %fd59;
	fma.rn.f64 	%fd65, %fd62, %fd62, %fd60;
	ld.global.f64 	%fd66, [%rd43+8];
	add.s64 	%rd17, %rd16, %rd12;
	ld.global.f64 	%fd67, [%rd17];
	fma.rn.f64 	%fd68, %fd66, %fd67, %fd63;
	fma.rn.f64 	%fd69, %fd66, %fd66, %fd64;
	fma.rn.f64 	%fd70, %fd67, %fd67, %fd65;
	ld.global.f64 	%fd71, [%rd43+16];
	add.s64 	%rd18, %rd17, %rd12;
	ld.global.f64 	%fd72, [%rd18];
	fma.rn.f64 	%fd73, %fd71, %fd72, %fd68;
	fma.rn.f64 	%fd74, %fd71, %fd71, %fd69;
	fma.rn.f64 	%fd75, %fd72, %fd72, %fd70;
	ld.global.f64 	%fd76, [%rd43+24];
	add.s64 	%rd19, %rd18, %rd12;
	ld.global.f64 	%fd77, [%rd19];
	fma.rn.f64 	%fd131, %fd76, %fd77, %fd73;
	fma.rn.f64 	%fd132, %fd76, %fd76, %fd74;
	fma.rn.f64 	%fd133, %fd77, %fd77, %fd75;
	add.s32 	%r27, %r27, 8;
	add.s32 	%r26, %r26, %r5;
	add.s64 	%rd43, %rd43, 64;
	setp.ne.s32 	%p4, %r27, 0;
	@%p4 bra 	$L__BB0_4;
$L__BB0_5:
	setp.eq.s32 	%p5, %r2, 0;
	@%p5 bra 	$L__BB0_13;
	and.b32  	%r11, %r16, 3;
	setp.lt.u32 	%p6, %r2, 4;
	@%p6 bra 	$L__BB0_8;
	mul.wide.u32 	%rd20, %r29, 8;
	add.s64 	%rd21, %rd2, %rd20;
	ld.global.f64 	%fd79, [%rd21];
	mad.lo.s32 	%r22, %r29, %r17, %r1;
	mul.wide.s32 	%rd22, %r22, 8;
	add.s64 	%rd23, %rd1, %rd22;
	ld.global.f64 	%fd80, [%rd23];
	fma.rn.f64 	%fd81, %fd79, %fd80, %fd131;
	fma.rn.f64 	%fd82, %fd79, %fd79, %fd132;
	fma.rn.f64 	%fd83, %fd80, %fd80, %fd133;
	ld.global.f64 	%fd84, [%rd21+8];
	mul.wide.s32 	%rd24, %r17, 8;
	add.s64 	%rd25, %rd23, %rd24;
	ld.global.f64 	%fd85, [%rd25];
	fma.rn.f64 	%fd86, %fd84, %fd85, %fd81;
	fma.rn.f64 	%fd87, %fd84, %fd84, %fd82;
	fma.rn.f64 	%fd88, %fd85, %fd85, %fd83;
	ld.global.f64 	%fd89, [%rd21+16];
	add.s64 	%rd26, %rd25, %rd24;
	ld.global.f64 	%fd90, [%rd26];
	fma.rn.f64 	%fd91, %fd89, %fd90, %fd86;
	fma.rn.f64 	%fd92, %fd89, %fd89, %fd87;
	fma.rn.f64 	%fd93, %fd90, %fd90, %fd88;
	ld.global.f64 	%fd94, [%rd21+24];
	add.s64 	%rd27, %rd26, %rd24;
	ld.global.f64 	%fd95, [%rd27];
	fma.rn.f64 	%fd131, %fd94, %fd95, %fd91;
	fma.rn.f64 	%fd132, %fd94, %fd94, %fd92;
	fma.rn.f64 	%fd133, %fd95, %fd95, %fd93;
	add.s32 	%r29, %r29, 4;
$L__BB0_8:
	setp.eq.s32 	%p7, %r11, 0;
	@%p7 bra 	$L__BB0_13;
	setp.eq.s32 	%p8, %r11, 1;
	@%p8 bra 	$L__BB0_11;
	mul.wide.u32 	%rd28, %r29, 8;
	add.s64 	%rd29, %rd2, %rd28;
	ld.global.f64 	%fd97, [%rd29];
	mad.lo.s32 	%r23, %r29, %r17, %r1;
	mul.wide.s32 	%rd30, %r23, 8;
	add.s64 	%rd31, %rd1, %rd30;
	ld.global.f64 	%fd98, [%rd31];
	fma.rn.f64 	%fd99, %fd97, %fd98, %fd131;
	fma.rn.f64 	%fd100, %fd97, %fd97, %fd132;
	fma.rn.f64 	%fd101, %fd98, %fd98, %fd133;
	ld.global.f64 	%fd102, [%rd29+8];
	mul.wide.s32 	%rd32, %r17, 8;
	add.s64 	%rd33, %rd31, %rd32;
	ld.global.f64 	%fd103, [%rd33];
	fma.rn.f64 	%fd131, %fd102, %fd103, %fd99;
	fma.rn.f64 	%fd132, %fd102, %fd102, %fd100;
	fma.rn.f64 	%fd133, %fd103, %fd103, %fd101;
	add.s32 	%r29, %r29, 2;
$L__BB0_11:
	and.b32  	%r24, %r16, 1;
	setp.eq.b32 	%p9, %r24, 1;
	not.pred 	%p10, %p9;
	@%p10 bra 	$L__BB0_13;
	mul.wide.u32 	%rd34, %r29, 8;
	add.s64 	%rd35, %rd2, %rd34;
	ld.global.f64 	%fd104, [%rd35];
	mad.lo.s32 	%r25, %r29, %r17, %r1;
	mul.wide.s32 	%rd36, %r25, 8;
	add.s64 	%rd37, %rd1, %rd36;
	ld.global.f64 	%fd105, [%rd37];
	fma.rn.f64 	%fd131, %fd104, %fd105, %fd131;
	fma.rn.f64 	%fd132, %fd104, %fd104, %fd132;
	fma.rn.f64 	%fd133, %fd105, %fd105, %fd133;
$L__BB0_13:
	setp.neu.f64 	%p11, %fd132, 0d0000000000000000;
	setp.neu.f64 	%p12, %fd133, 0d0000000000000000;
	and.pred  	%p13, %p11, %p12;
	@%p13 bra 	$L__BB0_15;
	mul.wide.s32 	%rd40, %r1, 8;
	add.s64 	%rd41, %rd3, %rd40;
	mov.b64 	%rd42, 0;
	st.global.u64 	[%rd41], %rd42;
	bra.uni 	$L__BB0_16;
$L__BB0_15:
	sqrt.rn.f64 	%fd106, %fd132;
	sqrt.rn.f64 	%fd107, %fd133;
	mul.f64 	%fd108, %fd106, %fd107;
	div.rn.f64 	%fd109, %fd131, %fd108;
	mul.wide.s32 	%rd38, %r1, 8;
	add.s64 	%rd39, %rd3, %rd38;
	st.global.f64 	[%rd39], %fd109;
$L__BB0_16:
	ret;

}
	// .globl	_Z26forwardPassEmbeddingKernelPdS_iiS_
.visible .entry _Z26forwardPassEmbeddingKernelPdS_iiS_(
	.param .u64 .ptr .align 1 _Z26forwardPassEmbeddingKernelPdS_iiS__param_0,
	.param .u64 .ptr .align 1 _Z26forwardPassEmbeddingKernelPdS_iiS__param_1,
	.param .u32 _Z26forwardPassEmbeddingKernelPdS_iiS__param_2,
	.param .u32 _Z26forwardPassEmbeddingKernelPdS_iiS__param_3,
	.param .u64 .ptr .align 1 _Z26forwardPassEmbeddingKernelPdS_iiS__param_4
)
{
	.reg .pred 	%p<11>;
	.reg .b32 	%r<31>;
	.reg .b64 	%rd<42>;
	.reg .b64 	%fd<56>;

	ld.param.u64 	%rd8, [_Z26forwardPassEmbeddingKernelPdS_iiS__param_0];
	ld.param.u64 	%rd9, [_Z26forwardPassEmbeddingKernelPdS_iiS__param_1];
	ld.param.u32 	%r16, [_Z26forwardPassEmbeddingKernelPdS_iiS__param_2];
	ld.param.u32 	%r17, [_Z26forwardPassEmbeddingKernelPdS_iiS__param_3];
	ld.param.u64 	%rd7, [_Z26forwardPassEmbeddingKernelPdS_iiS__param_4];
	cvta.to.global.u64 	%rd1, %rd9;
	cvta.to.global.u64 	%rd2, %rd8;
	mov.u32 	%r18, %ctaid.x;
	mov.u32 	%r19, %ntid.x;
	mov.u32 	%r20, %tid.x;
	mad.lo.s32 	%r1, %r18, %r19, %r20;
	setp.ge.s32 	%p1, %r1, %r17;
	@%p1 bra 	$L__BB1_13;
	cvta.to.global.u64 	%rd10, %rd7;
	mul.wide.s32 	%rd11, %r1, 8;
	add.s64 	%rd3, %rd10, %rd11;
	mov.b64 	%rd12, 0;
	st.global.u64 	[%rd3], %rd12;
	setp.lt.s32 	%p2, %r16, 1;
	@%p2 bra 	$L__BB1_13;
	and.b32  	%r2, %r16, 7;
	setp.lt.u32 	%p3, %r16, 8;
	mov.b32 	%r29, 0;
	mov.f64 	%fd53, 0d0000000000000000;
	@%p3 bra 	$L__BB1_5;
	and.b32  	%r29, %r16, 2147483640;
	neg.s32 	%r27, %r29;
	shl.b32 	%r5, %r17, 3;
	add.s64 	%rd41, %rd2, 32;
	mov.f64 	%fd53, 0d0000000000000000;
	mul.wide.s32 	%rd15, %r17, 8;
	mov.u32 	%r26, %r1;
$L__BB1_4:
	.pragma "nounroll";
	ld.global.f64 	%fd10, [%rd41+-32];
	mul.wide.s32 	%rd13, %r26, 8;
	add.s64 	%rd14, %rd1, %rd13;
	ld.global.f64 	%fd11, [%rd14];
	fma.rn.f64 	%fd12, %fd10, %fd11, %fd53;
	st.global.f64 	[%rd3], %fd12;
	ld.global.f64 	%fd13, [%rd41+-24];
	add.s64 	%rd16, %rd14, %rd15;
	ld.global.f64 	%fd14, [%rd16];
	fma.rn.f64 	%fd15, %fd13, %fd14, %fd12;
	st.global.f64 	[%rd3], %fd15;
	ld.global.f64 	%fd16, [%rd41+-16];
	add.s64 	%rd17, %rd16, %rd15;
	ld.global.f64 	%fd17, [%rd17];
	fma.rn.f64 	%fd18, %fd16, %fd17, %fd15;
	st.global.f64 	[%rd3], %fd18;
	ld.global.f64 	%fd19, [%rd41+-8];
	add.s64 	%rd18, %rd17, %rd15;
	ld.global.f64 	%fd20, [%rd18];
	fma.rn.f64 	%fd21, %fd19, %fd20, %fd18;
	st.global.f64 	[%rd3], %fd21;
	ld.global.f64 	%fd22, [%rd41];
	add.s64 	%rd19, %rd18, %rd15;
	ld.global.f64 	%fd23, [%rd19];
	fma.rn.f64 	%fd24, %fd22, %fd23, %fd21;
	st.global.f64 	[%rd3], %fd24;
	ld.global.f64 	%fd25, [%rd41+8];
	add.s64 	%rd20, %rd19, %rd15;
	ld.global.f64 	%fd26, [%rd20];
	fma.rn.f64 	%fd27, %fd25, %fd26, %fd24;
	st.global.f64 	[%rd3], %fd27;
	ld.global.f64 	%fd28, [%rd41+16];
	add.s64 	%rd21, %rd20, %rd15;
	ld.global.f64 	%fd29, [%rd21];
	fma.rn.f64 	%fd30, %fd28, %fd29, %fd27;
	st.global.f64 	[%rd3], %fd30;
	ld.global.f64 	%fd31, [%rd41+24];
	add.s64 	%rd22, %rd21, %rd15;
	ld.global.f64 	%fd32, [%rd22];
	fma.rn.f64 	%fd53, %fd31, %fd32, %fd30;
	st.global.f64 	[%rd3], %fd53;
	add.s32 	%r27, %r27, 8;
	add.s32 	%r26, %r26, %r5;
	add.s64 	%rd41, %rd41, 64;
	setp.ne.s32 	%p4, %r27, 0;
	@%p4 bra 	$L__BB1_4;
$L__BB1_5:
	setp.eq.s32 	%p5, %r2, 0;
	@%p5 bra 	$L__BB1_13;
	and.b32  	%r11, %r16, 3;
	setp.lt.u32 	%p6, %r2, 4;
	@%p6 bra 	$L__BB1_8;
	mul.wide.u32 	%rd23, %r29, 8;
	add.s64 	%rd24, %rd2, %rd23;
	ld.global.f64 	%fd33, [%rd24];
	mad.lo.s32 	%r22, %r29, %r17, %r1;
	mul.wide.s32 	%rd25, %r22, 8;
	add.s64 	%rd26, %rd1, %rd25;
	ld.global.f64 	%fd34, [%rd26];
	fma.rn.f64 	%fd35, %fd33, %fd34, %fd53;
	st.global.f64 	[%rd3], %fd35;
	ld.global.f64 	%fd36, [%rd24+8];
	mul.wide.s32 	%rd27, %r17, 8;
	add.s64 	%rd28, %rd26, %rd27;
	ld.global.f64 	%fd37, [%rd28];
	fma.rn.f64 	%fd38, %fd36, %fd37, %fd35;
	st.global.f64 	[%rd3], %fd38;
	ld.global.f64 	%fd39, [%rd24+16];
	add.s64 	%rd29, %rd28, %rd27;
	ld.global.f64 	%fd40, [%rd29];
	fma.rn.f64 	%fd41, %fd39, %fd40, %fd38;
	st.global.f64 	[%rd3], %fd41;
	ld.global.f64 	%fd42, [%rd24+24];
	add.s64 	%rd30, %rd29, %rd27;
	ld.global.f64 	%fd43, [%rd30];
	fma.rn.f64 	%fd53, %fd42, %fd43, %fd41;
	st.global.f64 	[%rd3], %fd53;
	add.s32 	%r29, %r29, 4;
$L__BB1_8:
	setp.eq.s32 	%p7, %r11, 0;
	@%p7 bra 	$L__BB1_13;
	setp.eq.s32 	%p8, %r11, 1;
	@%p8 bra 	$L__BB1_11;
	mul.wide.u32 	%rd31, %r29, 8;
	add.s64 	%rd32, %rd2, %rd31;
	ld.global.f64 	%fd44, [%rd32];
	mad.lo.s32 	%r23, %r29, %r17, %r1;
	mul.wide.s32 	%rd33, %r23, 8;
	add.s64 	%rd34, %rd1, %rd33;
	ld.global.f64 	%fd45, [%rd34];
	fma.rn.f64 	%fd46, %fd44, %fd45, %fd53;
	st.global.f64 	[%rd3], %fd46;
	ld.global.f64 	%fd47, [%rd32+8];
	mul.wide.s32 	%rd35, %r17, 8;
	add.s64 	%rd36, %rd34, %rd35;
	ld.global.f64 	%fd48, [%rd36];
	fma.rn.f64 	%fd53, %fd47, %fd48, %fd46;
	st.global.f64 	[%rd3], %fd53;
	add.s32 	%r29, %r29, 2;
$L__BB1_11:
	and.b32  	%r24, %r16, 1;
	setp.eq.b32 	%p9, %r24, 1;
	not.pred 	%p10, %p9;
	@%p10 bra 	$L__BB1_13;
	mul.wide.u32 	%rd37, %r29, 8;
	add.s64 	%rd38, %rd2, %rd37;
	ld.global.f64 	%fd49, [%rd38];
	mad.lo.s32 	%r25, %r29, %r17, %r1;
	mul.wide.s32 	%rd39, %r25, 8;
	add.s64 	%rd40, %rd1, %rd39;
	ld.global.f64 	%fd50, [%rd40];
	fma.rn.f64 	%fd51, %fd49, %fd50, %fd53;
	st.global.f64 	[%rd3], %fd51;
$L__BB1_13:
	ret;

}
	// .globl	_Z24forwardPassContextKernelPdS_iiS_
.visible .entry _Z24forwardPassContextKernelPdS_iiS_(
	.param .u64 .ptr .align 1 _Z24forwardPassContextKernelPdS_iiS__param_0,
	.param .u64 .ptr .align 1 _Z24forwardPassContextKernelPdS_iiS__param_1,
	.param .u32 _Z24forwardPassContextKernelPdS_iiS__param_2,
	.param .u32 _Z24forwardPassContextKernelPdS_iiS__param_3,
	.param .u64 .ptr .align 1 _Z24forwardPassContextKernelPdS_iiS__param_4
)
{
	.reg .pred 	%p<11>;
	.reg .b32 	%r<31>;
	.reg .b64 	%rd<42>;
	.reg .b64 	%fd<56>;

	ld.param.u64 	%rd8, [_Z24forwardPassContextKernelPdS_iiS__param_0];
	ld.param.u64 	%rd9, [_Z24forwardPassContextKernelPdS_iiS__param_1];
	ld.param.u32 	%r16, [_Z24forwardPassContextKernelPdS_iiS__param_2];
	ld.param.u32 	%r17, [_Z24forwardPassContextKernelPdS_iiS__param_3];
	ld.param.u64 	%rd7, [_Z24forwardPassContextKernelPdS_iiS__param_4];
	cvta.to.global.u64 	%rd1, %rd9;
	cvta.to.global.u64 	%rd2, %rd8;
	mov.u32 	%r18, %ctaid.x;
	mov.u32 	%r19, %ntid.x;
	mov.u32 	%r20, %tid.x;
	mad.lo.s32 	%r1, %r18, %r19, %r20;
	setp.ge.s32 	%p1, %r1, %r17;
	@%p1 bra 	$L__BB2_13;
	cvta.to.global.u64 	%rd10, %rd7;
	mul.wide.s32 	%rd11, %r1, 8;
	add.s64 	%rd3, %rd10, %rd11;
	mov.b64 	%rd12, 0;
	st.global.u64 	[%rd3], %rd12;
	setp.lt.s32 	%p2, %r16, 1;
	@%p2 bra 	$L__BB2_13;
	and.b32  	%r2, %r16, 7;
	setp.lt.u32 	%p3, %r16, 8;
	mov.b32 	%r29, 0;
	mov.f64 	%fd53, 0d0000000000000000;
	@%p3 bra 	$L__BB2_5;
	and.b32  	%r29, %r16, 2147483640;
	neg.s32 	%r27, %r29;
	shl.b32 	%r5, %r17, 3;
	add.s64 	%rd41, %rd2, 32;
	mov.f64 	%fd53, 0d0000000000000000;
	mul.wide.s32 	%rd15, %r17, 8;
	mov.u32 	%r26, %r1;
$L__BB2_4:
	.pragma "nounroll";
	ld.global.f64 	%fd10, [%rd41+-32];
	mul.wide.s32 	%rd13, %r26, 8;
	add.s64 	%rd14, %rd1, %rd13;
	ld.global.f64 	%fd11, [%rd14];
	fma.rn.f64 	%fd12, %fd10, %fd11, %fd53;
	st.global.f64 	[%rd3], %fd12;
	ld.global.f64 	%fd13, [%rd41+-24];
	add.s64 	%rd16, %rd14, %rd15;
	ld.global.f64 	%fd14, [%rd16];
	fma.rn.f64 	%fd15, %fd13, %fd14, %fd12;
	st.global.f64 	[%rd3], %fd15;
	ld.global.f64 	%fd16, [%rd41+-16];
	add.s64 	%rd17, %rd16, %rd15;
	ld.global.f64 	%fd17, [%rd17];
	fma.rn.f64 	%fd18, %fd16, %fd17, %fd15;
	st.global.f64 	[%rd3], %fd18;
	ld.global.f64 	%fd19, [%rd41+-8];
	add.s64 	%rd18, %rd17, %rd15;
	ld.global.f64 	%fd20, [%rd18];
	fma.rn.f64 	%fd21, %fd19, %fd20, %fd18;
	st.global.f64 	[%rd3], %fd21;
	ld.global.f64 	%fd22, [%rd41];
	add.s64 	%rd19, %rd18, %rd15;
	ld.global.f64 	%fd23, [%rd19];
	fma.rn.f64 	%fd24, %fd22, %fd23, %fd21;
	st.global.f64 	[%rd3], %fd24;
	ld.global.f64 	%fd25, [%rd41+8];
	add.s64 	%rd20, %rd19, %rd15;
	ld.global.f64 	%fd26, [%rd20];
	fma.rn.f64 	%fd27, %fd25, %fd26, %fd24;
	st.global.f64 	[%rd3], %fd27;
	ld.global.f64 	%fd28, [%rd41+16];
	add.s64 	%rd21, %rd20, %rd15;
	ld.global.f64 	%fd29, [%rd21];
	fma.rn.f64 	%fd30, %fd28, %fd29, %fd27;
	st.global.f64 	[%rd3], %fd30;
	ld.global.f64 	%fd31, [%rd41+24];
	add.s64 	%rd22, %rd21, %rd15;
	ld.global.f64 	%fd32, [%rd22];
	fma.rn.f64 	%fd53, %fd31, %fd32, %fd30;
	st.global.f64 	[%rd3], %fd53;
	add.s32 	%r27, %r27, 8;
	add.s32 	%r26, %r26, %r5;
	add.s64 	%rd41, %rd41, 64;
	setp.ne.s32 	%p4, %r27, 0;
	@%p4 bra 	$L__BB2_4;
$L__BB2_5:
	setp.eq.s32 	%p5, %r2, 0;
	@%p5 bra 	$L__BB2_13;
	and.b32  	%r11, %r16, 3;
	setp.lt.u32 	%p6, %r2, 4;
	@%p6 bra 	$L__BB2_8;
	mul.wide.u32 	%rd23, %r29, 8;
	add.s64 	%rd24, %rd2, %rd23;
	ld.global.f64 	%fd33, [%rd24];
	mad.lo.s32 	%r22, %r29, %r17, %r1;
	mul.wide.s32 	%rd25, %r22, 8;
	add.s64 	%rd26, %rd1, %rd25;
	ld.global.f64 	%fd34, [%rd26];
	fma.rn.f64 	%fd35, %fd33, %fd34, %fd53;
	st.global.f64 	[%rd3], %fd35;
	ld.global.f64 	%fd36, [%rd24+8];
	mul.wide.s32 	%rd27, %r17, 8;
	add.s64 	%rd28, %rd26, %rd27;
	ld.global.f64 	%fd37, [%rd28];
	fma.rn.f64 	%fd38, %fd36, %fd37, %fd35;
	st.global.f64 	[%rd3], %fd38;
	ld.global.f64 	%fd39, [%rd24+16];
	add.s64 	%rd29, %rd28, %rd27;
	ld.global.f64 	%fd40, [%rd29];
	fma.rn.f64 	%fd41, %fd39, %fd40, %fd38;
	st.global.f64 	[%rd3], %fd41;
	ld.global.f64 	%fd42, [%rd24+24];
	add.s64 	%rd30, %rd29, %rd27;
	ld.global.f64 	%fd43, [%rd30];
	fma.rn.f64 	%fd53, %fd42, %fd43, %fd41;
	st.global.f64 	[%rd3], %fd53;
	add.s32 	%r29, %r29, 4;
$L__BB2_8:
	setp.eq.s32 	%p7, %r11, 0;
	@%p7 bra 	$L__BB2_13;
	setp.eq.s32 	%p8, %r11, 1;
	@%p8 bra 	$L__BB2_11;
	mul.wide.u32 	%rd31, %r29, 8;
	add.s64 	%rd32, %rd2, %rd31;
	ld.global.f64 	%fd44, [%rd32];
	mad.lo.s32 	%r23, %r29, %r17, %r1;
	mul.wide.s32 	%rd33, %r23, 8;
	add.s64 	%rd34, %rd1, %rd33;
	ld.global.f64 	%fd45, [%rd34];
	fma.rn.f64 	%fd46, %fd44, %fd45, %fd53;
	st.global.f64 	[%rd3], %fd46;
	ld.global.f64 	%fd47, [%rd32+8];
	mul.wide.s32 	%rd35, %r17, 8;
	add.s64 	%rd36, %rd34, %rd35;
	ld.global.f64 	%fd48, [%rd36];
	fma.rn.f64 	%fd53, %fd47, %fd48, %fd46;
	st.global.f64 	[%rd3], %fd53;
	add.s32 	%r29, %r29, 2;
$L__BB2_11:
	and.b32  	%r24, %r16, 1;
	setp.eq.b32 	%p9, %r24, 1;
	not.pred 	%p10, %p9;
	@%p10 bra 	$L__BB2_13;
	mul.wide.u32 	%rd37, %r29, 8;
	add.s64 	%rd38, %rd2, %rd37;
	ld.global.f64 	%fd49, [%rd38];
	mad.lo.s32 	%r25, %r29, %r17, %r1;
	mul.wide.s32 	%rd39, %r25, 8;
	add.s64 	%rd40, %rd1, %rd39;
	ld.global.f64 	%fd50, [%rd40];
	fma.rn.f64 	%fd51, %fd49, %fd50, %fd53;
	st.global.f64 	[%rd3], %fd51;
$L__BB2_13:
	ret;

}
	// .globl	_Z13softmaxKernelPdiS_
.visible .entry _Z13softmaxKernelPdiS_(
	.param .u64 .ptr .align 1 _Z13softmaxKernelPdiS__param_0,
	.param .u32 _Z13softmaxKernelPdiS__param_1,
	.param .u64 .ptr .align 1 _Z13softmaxKernelPdiS__param_2
)
{
	.reg .pred 	%p<62>;
	.reg .b32 	%r<96>;
	.reg .b32 	%f<7>;
	.reg .b64 	%rd<47>;
	.reg .b64 	%fd<234>;

	ld.param.u64 	%rd23, [_Z13softmaxKernelPdiS__param_0];
	ld.param.u32 	%r43, [_Z13softmaxKernelPdiS__param_1];
	ld.param.u64 	%rd24, [_Z13softmaxKernelPdiS__param_2];
	cvta.to.global.u64 	%rd1, %rd23;
	cvta.to.global.u64 	%rd2, %rd24;
	setp.lt.s32 	%p1, %r43, 1;
	mov.f64 	%fd225, 0dFFEFFFFFFFFFFFFF;
	@%p1 bra 	$L__BB3_13;
	and.b32  	%r1, %r43, 15;
	setp.lt.u32 	%p2, %r43, 16;
	mov.f64 	%fd225, 0dFFEFFFFFFFFFFFFF;
	mov.b32 	%r85, 0;
	@%p2 bra 	$L__BB3_4;
	and.b32  	%r85, %r43, 2147483632;
	neg.s32 	%r89, %r85;
	add.s64 	%rd41, %rd1, 64;
	mov.f64 	%fd225, 0dFFEFFFFFFFFFFFFF;
$L__BB3_3:
	.pragma "nounroll";
	ld.global.f64 	%fd40, [%rd41+-64];
	setp.gt.f64 	%p3, %fd40, %fd225;
	selp.f64 	%fd41, %fd40, %fd225, %p3;
	ld.global.f64 	%fd42, [%rd41+-56];
	setp.gt.f64 	%p4, %fd42, %fd41;
	selp.f64 	%fd43, %fd42, %fd41, %p4;
	ld.global.f64 	%fd44, [%rd41+-48];
	setp.gt.f64 	%p5, %fd44, %fd43;
	selp.f64 	%fd45, %fd44, %fd43, %p5;
	ld.global.f64 	%fd46, [%rd41+-40];
	setp.gt.f64 	%p6, %fd46, %fd45;
	selp.f64 	%fd47, %fd46, %fd45, %p6;
	ld.global.f64 	%fd48, [%rd41+-32];
	setp.gt.f64 	%p7, %fd48, %fd47;
	selp.f64 	%fd49, %fd48, %fd47, %p7;
	ld.global.f64 	%fd50, [%rd41+-24];
	setp.gt.f64 	%p8, %fd50, %fd49;
	selp.f64 	%fd51, %fd50, %fd49, %p8;
	ld.global.f64 	%fd52, [%rd41+-16];
	setp.gt.f64 	%p9, %fd52, %fd51;
	selp.f64 	%fd53, %fd52, %fd51, %p9;
	ld.global.f64 	%fd54, [%rd41+-8];
	setp.gt.f64 	%p10, %fd54, %fd53;
	selp.f64 	%fd55, %fd54, %fd53, %p10;
	ld.global.f64 	%fd56, [%rd41];
	setp.gt.f64 	%p11, %fd56, %fd55;
	selp.f64 	%fd57, %fd56, %fd55, %p11;
	ld.global.f64 	%fd58, [%rd41+8];
	setp.gt.f64 	%p12, %fd58, %fd57;
	selp.f64 	%fd59, %fd58, %fd57, %p12;
	ld.global.f64 	%fd60, [%rd41+16];
	setp.gt.f64 	%p13, %fd60, %fd59;
	selp.f64 	%fd61, %fd60, %fd59, %p13;
	ld.global.f64 	%fd62, [%rd41+24];
	setp.gt.f64 	%p14, %fd62, %fd61;
	selp.f64 	%fd63, %fd62, %fd61, %p14;
	ld.global.f64 	%fd64, [%rd41+32];
	setp.gt.f64 	%p15, %fd64, %fd63;
	selp.f64 	%fd65, %fd64, %fd63, %p15;
	ld.global.f64 	%fd66, [%rd41+40];
	setp.gt.f64 	%p16, %fd66, %fd65;
	selp.f64 	%fd67, %fd66, %fd65, %p16;
	ld.global.f64 	%fd68, [%rd41+48];
	setp.gt.f64 	%p17, %fd68, %fd67;
	selp.f64 	%fd69, %fd68, %fd67, %p17;
	ld.global.f64 	%fd70, [%rd41+56];
	setp.gt.f64 	%p18, %fd70, %fd69;
	selp.f64 	%fd225, %fd70, %fd69, %p18;
	add.s32 	%r89, %r89, 16;
	add.s64 	%rd41, %rd41, 128;
	setp.eq.s32 	%p19, %r89, 0;
	@%p19 bra 	$L__BB3_4;
	bra.uni 	$L__BB3_3;
$L__BB3_4:
	setp.eq.s32 	%p20, %r1, 0;
	@%p20 bra 	$L__BB3_13;
	and.b32  	%r5, %r43, 7;
	setp.lt.u32 	%p21, %r1, 8;
	@%p21 bra 	$L__BB3_7;
	mul.wide.u32 	%rd25, %r85, 8;
	add.s64 	%rd26, %rd1, %rd25;
	ld.global.f64 	%fd72, [%rd26];
	setp.gt.f64 	%p22, %fd72, %fd225;
	selp.f64 	%fd73, %fd72, %fd225, %p22;
	ld.global.f64 	%fd74, [%rd26+8];
	setp.gt.f64 	%p23, %fd74, %fd73;
	selp.f64 	%fd75, %fd74, %fd73, %p23;
	ld.global.f64 	%fd76, [%rd26+16];
	setp.gt.f64 	%p24, %fd76, %fd75;
	selp.f64 	%fd77, %fd76, %fd75, %p24;
	ld.global.f64 	%fd78, [%rd26+24];
	setp.gt.f64 	%p25, %fd78, %fd77;
	selp.f64 	%fd79, %fd78, %fd77, %p25;
	ld.global.f64 	%fd80, [%rd26+32];
	setp.gt.f64 	%p26, %fd80, %fd79;
	selp.f64 	%fd81, %fd80, %fd79, %p26;
	ld.global.f64 	%fd82, [%rd26+40];
	setp.gt.f64 	%p27, %fd82, %fd81;
	selp.f64 	%fd83, %fd82, %fd81, %p27;
	ld.global.f64 	%fd84, [%rd26+48];
	setp.gt.f64 	%p28, %fd84, %fd83;
	selp.f64 	%fd85, %fd84, %fd83, %p28;
	ld.global.f64 	%fd86, [%rd26+56];
	setp.gt.f64 	%p29, %fd86, %fd85;
	selp.f64 	%fd225, %fd86, %fd85, %p29;
	add.s32 	%r85, %r85, 8;
$L__BB3_7:
	setp.eq.s32 	%p30, %r5, 0;
	@%p30 bra 	$L__BB3_13;
	and.b32  	%r8, %r43, 3;
	setp.lt.u32 	%p31, %r5, 4;
	@%p31 bra 	$L__BB3_10;
	mul.wide.u32 	%rd27, %r85, 8;
	add.s64 	%rd28, %rd1, %rd27;
	ld.global.f64 	%fd88, [%rd28];
	setp.gt.f64 	%p32, %fd88, %fd225;
	selp.f64 	%fd89, %fd88, %fd225, %p32;
	ld.global.f64 	%fd90, [%rd28+8];
	setp.gt.f64 	%p33, %fd90, %fd89;
	selp.f64 	%fd91, %fd90, %fd89, %p33;
	ld.global.f64 	%fd92, [%rd28+16];
	setp.gt.f64 	%p34, %fd92, %fd91;
	selp.f64 	%fd93, %fd92, %fd91, %p34;
	ld.global.f64 	%fd94, [%rd28+24];
	setp.gt.f64 	%p35, %fd94, %fd93;
	selp.f64 	%fd225, %fd94, %fd93, %p35;
	add.s32 	%r85, %r85, 4;
$L__BB3_10:
	setp.eq.s32 	%p36, %r8, 0;
	@%p36 bra 	$L__BB3_13;
	mul.wide.u32 	%rd29, %r85, 8;
	add.s64 	%rd40, %rd1, %rd29;
	neg.s32 	%r88, %r8;
$L__BB3_12:
	.pragma "nounroll";
	ld.global.f64 	%fd95, [%rd40];
	setp.gt.f64 	%p37, %fd95, %fd225;
	selp.f64 	%fd225, %fd95, %fd225, %p37;
	add.s64 	%rd40, %rd40, 8;
	add.s32 	%r88, %r88, 1;
	setp.ne.s32 	%p38, %r88, 0;
	@%p38 bra 	$L__BB3_12;
$L__BB3_13:
	setp.lt.s32 	%p39, %r43, 1;
	mov.f64 	%fd230, 0d0000000000000000;
	@%p39 bra 	$L__BB3_29;
	setp.eq.s32 	%p40, %r43, 1;
	mov.f64 	%fd230, 0d0000000000000000;
	mov.b64 	%rd42, 0;
	@%p40 bra 	$L__BB3_24;
	and.b32  	%r45, %r43, 2147483646;
	neg.s32 	%r90, %r45;
	add.s64 	%rd44, %rd2, 8;
	add.s64 	%rd43, %rd1, 8;
	mov.f64 	%fd230, 0d0000000000000000;
$L__BB3_16:
	ld.global.f64 	%fd100, [%rd43+-8];
	sub.f64 	%fd24, %fd100, %fd225;
	fma.rn.f64 	%fd101, %fd24, 0d3FF71547652B82FE, 0d4338000000000000;
	{
	.reg .b32 %temp; 
	mov.b64 	{%r24, %temp}, %fd101;
	}
	mov.f64 	%fd102, 0dC338000000000000;
	add.rn.f64 	%fd103, %fd101, %fd102;
	fma.rn.f64 	%fd104, %fd103, 0dBFE62E42FEFA39EF, %fd24;
	fma.rn.f64 	%fd105, %fd103, 0dBC7ABC9E3B39803F, %fd104;
	fma.rn.f64 	%fd106, %fd105, 0d3E5ADE1569CE2BDF, 0d3E928AF3FCA213EA;
	fma.rn.f64 	%fd107, %fd106, %fd105, 0d3EC71DEE62401315;
	fma.rn.f64 	%fd108, %fd107, %fd105, 0d3EFA01997C89EB71;
	fma.rn.f64 	%fd109, %fd108, %fd105, 0d3F2A01A014761F65;
	fma.rn.f64 	%fd110, %fd109, %fd105, 0d3F56C16C1852B7AF;
	fma.rn.f64 	%fd111, %fd110, %fd105, 0d3F81111111122322;
	fma.rn.f64 	%fd112, %fd111, %fd105, 0d3FA55555555502A1;
	fma.rn.f64 	%fd113, %fd112, %fd105, 0d3FC5555555555511;
	fma.rn.f64 	%fd114, %fd113, %fd105, 0d3FE000000000000B;
	fma.rn.f64 	%fd115, %fd114, %fd105, 0d3FF0000000000000;
	fma.rn.f64 	%fd116, %fd115, %fd105, 0d3FF0000000000000;
	{
	.reg .b32 %temp; 
	mov.b64 	{%r25, %temp}, %fd116;
	}
	{
	.reg .b32 %temp; 
	mov.b64 	{%temp, %r26}, %fd116;
	}
	shl.b32 	%r46, %r24, 20;
	add.s32 	%r47, %r46, %r26;
	mov.b64 	%fd232, {%r25, %r47};
	{
	.reg .b32 %temp; 
	mov.b64 	{%temp, %r48}, %fd24;
	}
	mov.b32 	%f4, %r48;
	abs.f32 	%f2, %f4;
	setp.lt.f32 	%p41, %f2, 0f4086232B;
	@%p41 bra 	$L__BB3_19;
	setp.lt.f64 	%p42, %fd24, 0d0000000000000000;
	add.f64 	%fd117, %fd24, 0d7FF0000000000000;
	selp.f64 	%fd232, 0d0000000000000000, %fd117, %p42;
	setp.geu.f32 	%p43, %f2, 0f40874800;
	@%p43 bra 	$L__BB3_19;
	shr.u32 	%r49, %r24, 31;
	add.s32 	%r50, %r24, %r49;
	shr.s32 	%r51, %r50, 1;
	shl.b32 	%r52, %r51, 20;
	add.s32 	%r53, %r26, %r52;
	mov.b64 	%fd118, {%r25, %r53};
	sub.s32 	%r54, %r24, %r51;
	shl.b32 	%r55, %r54, 20;
	add.s32 	%r56, %r55, 1072693248;
	mov.b32 	%r57, 0;
	mov.b64 	%fd119, {%r57, %r56};
	mul.f64 	%fd232, %fd119, %fd118;
$L__BB3_19:
	st.global.f64 	[%rd44+-8], %fd232;
	add.f64 	%fd29, %fd230, %fd232;
	ld.global.f64 	%fd120, [%rd43];
	sub.f64 	%fd30, %fd120, %fd225;
	fma.rn.f64 	%fd121, %fd30, 0d3FF71547652B82FE, 0d4338000000000000;
	{
	.reg .b32 %temp; 
	mov.b64 	{%r27, %temp}, %fd121;
	}
	mov.f64 	%fd122, 0dC338000000000000;
	add.rn.f64 	%fd123, %fd121, %fd122;
	fma.rn.f64 	%fd124, %fd123, 0dBFE62E42FEFA39EF, %fd30;
	fma.rn.f64 	%fd125, %fd123, 0dBC7ABC9E3B39803F, %fd124;
	fma.rn.f64 	%fd126, %fd125, 0d3E5ADE1569CE2BDF, 0d3E928AF3FCA213EA;
	fma.rn.f64 	%fd127, %fd126, %fd125, 0d3EC71DEE62401315;
	fma.rn.f64 	%fd128, %fd127, %fd125, 0d3EFA01997C89EB71;
	fma.rn.f64 	%fd129, %fd128, %fd125, 0d3F2A01A014761F65;
	fma.rn.f64 	%fd130, %fd129, %fd125, 0d3F56C16C1852B7AF;
	fma.rn.f64 	%fd131, %fd130, %fd125, 0d3F81111111122322;
	fma.rn.f64 	%fd132, %fd131, %fd125, 0d3FA55555555502A1;
	fma.rn.f64 	%fd133, %fd132, %fd125, 0d3FC5555555555511;
	fma.rn.f64 	%fd134, %fd133, %fd125, 0d3FE000000000000B;
	fma.rn.f64 	%fd135, %fd134, %fd125, 0d3FF0000000000000;
	fma.rn.f64 	%fd136, %fd135, %fd125, 0d3FF0000000000000;
	{
	.reg .b32 %temp; 
	mov.b64 	{%r28, %temp}, %fd136;
	}
	{
	.reg .b32 %temp; 
	mov.b64 	{%temp, %r29}, %fd136;
	}
	shl.b32 	%r58, %r27, 20;
	add.s32 	%r59, %r58, %r29;
	mov.b64 	%fd233, {%r28, %r59};
	{
	.reg .b32 %temp; 
	mov.b64 	{%temp, %r60}, %fd30;
	}
	mov.b32 	%f5, %r60;
	abs.f32 	%f3, %f5;
	setp.lt.f32 	%p44, %f3, 0f4086232B;
	@%p44 bra 	$L__BB3_22;
	setp.lt.f64 	%p45, %fd30, 0d0000000000000000;
	add.f64 	%fd137, %fd30, 0d7FF0000000000000;
	selp.f64 	%fd233, 0d0000000000000000, %fd137, %p45;
	setp.geu.f32 	%p46, %f3, 0f40874800;
	@%p46 bra 	$L__BB3_22;
	shr.u32 	%r61, %r27, 31;
	add.s32 	%r62, %r27, %r61;
	shr.s32 	%r63, %r62, 1;
	shl.b32 	%r64, %r63, 20;
	add.s32 	%r65, %r29, %r64;
	mov.b64 	%fd138, {%r28, %r65};
	sub.s32 	%r66, %r27, %r63;
	shl.b32 	%r67, %r66, 20;
	add.s32 	%r68, %r67, 1072693248;
	mov.b32 	%r69, 0;
	mov.b64 	%fd139, {%r69, %r68};
	mul.f64 	%fd233, %fd139, %fd138;
$L__BB3_22:
	st.global.f64 	[%rd44], %fd233;
	add.f64 	%fd230, %fd29, %fd233;
	add.s32 	%r90, %r90, 2;
	add.s64 	%rd44, %rd44, 16;
	add.s64 	%rd43, %rd43, 16;
	setp.eq.s32 	%p47, %r90, 0;
	@%p47 bra 	$L__BB3_23;
	bra.uni 	$L__BB3_16;
$L__BB3_23:
	cvt.u64.u32 	%rd42, %r45;
$L__BB3_24:
	and.b32  	%r71, %r43, 1;
	setp.eq.b32 	%p48, %r71, 1;
	not.pred 	%p49, %p48;
	@%p49 bra 	$L__BB3_29;
	shl.b64 	%rd31, %rd42, 3;
	add.s64 	%rd32, %rd1, %rd31;
	ld.global.f64 	%fd140, [%rd32];
	sub.f64 	%fd16, %fd140, %fd225;
	fma.rn.f64 	%fd141, %fd16, 0d3FF71547652B82FE, 0d4338000000000000;
	{
	.reg .b32 %temp; 
	mov.b64 	{%r17, %temp}, %fd141;
	}
	mov.f64 	%fd142, 0dC338000000000000;
	add.rn.f64 	%fd143, %fd141, %fd142;
	fma.rn.f64 	%fd144, %fd143, 0dBFE62E42FEFA39EF, %fd16;
	fma.rn.f64 	%fd145, %fd143, 0dBC7ABC9E3B39803F, %fd144;
	fma.rn.f64 	%fd146, %fd145, 0d3E5ADE1569CE2BDF, 0d3E928AF3FCA213EA;
	fma.rn.f64 	%fd147, %fd146, %fd145, 0d3EC71DEE62401315;
	fma.rn.f64 	%fd148, %fd147, %fd145, 0d3EFA01997C89EB71;
	fma.rn.f64 	%fd149, %fd148, %fd145, 0d3F2A01A014761F65;
	fma.rn.f64 	%fd150, %fd149, %fd145, 0d3F56C16C1852B7AF;
	fma.rn.f64 	%fd151, %fd150, %fd145, 0d3F81111111122322;
	fma.rn.f64 	%fd152, %fd151, %fd145, 0d3FA55555555502A1;
	fma.rn.f64 	%fd153, %fd152, %fd145, 0d3FC5555555555511;
	fma.rn.f64 	%fd154, %fd153, %fd145, 0d3FE000000000000B;
	fma.rn.f64 	%fd155, %fd154, %fd145, 0d3FF0000000000000;
	fma.rn.f64 	%fd156, %fd155, %fd145, 0d3FF0000000000000;
	{
	.reg .b32 %temp; 
	mov.b64 	{%r18, %temp}, %fd156;
	}
	{
	.reg .b32 %temp; 
	mov.b64 	{%temp, %r19}, %fd156;
	}
	shl.b32 	%r72, %r17, 20;
	add.s32 	%r73, %r72, %r19;
	mov.b64 	%fd229, {%r18, %r73};
	{
	.reg .b32 %temp; 
	mov.b64 	{%temp, %r74}, %fd16;
	}
	mov.b32 	%f6, %r74;
	abs.f32 	%f1, %f6;
	setp.lt.f32 	%p50, %f1, 0f4086232B;
	@%p50 bra 	$L__BB3_28;
	setp.lt.f64 	%p51, %fd16, 0d0000000000000000;
	add.f64 	%fd157, %fd16, 0d7FF0000000000000;
	selp.f64 	%fd229, 0d0000000000000000, %fd157, %p51;
	setp.geu.f32 	%p52, %f1, 0f40874800;
	@%p52 bra 	$L__BB3_28;
	shr.u32 	%r75, %r17, 31;
	add.s32 	%r76, %r17, %r75;
	shr.s32 	%r77, %r76, 1;
	shl.b32 	%r78, %r77, 20;
	add.s32 	%r79, %r19, %r78;
	mov.b64 	%fd158, {%r18, %r79};
	sub.s32 	%r80, %r17, %r77;
	shl.b32 	%r81, %r80, 20;
	add.s32 	%r82, %r81, 1072693248;
	mov.b32 	%r83, 0;
	mov.b64 	%fd159, {%r83, %r82};
	mul.f64 	%fd229, %fd159, %fd158;
$L__BB3_28:
	add.s64 	%rd34, %rd2, %rd31;
	st.global.f64 	[%rd34], %fd229;
	add.f64 	%fd230, %fd230, %fd229;
$L__BB3_29:
	setp.lt.s32 	%p53, %r43, 1;
	@%p53 bra 	$L__BB3_42;
	and.b32  	%r20, %r43, 15;
	setp.lt.u32 	%p54, %r43, 16;
	mov.b32 	%r92, 0;
	@%p54 bra 	$L__BB3_33;
	and.b32  	%r92, %r43, 2147483632;
	neg.s32 	%r91, %r92;
	add.s64 	%rd45, %rd2, 64;
$L__BB3_32:
	.pragma "nounroll";
	ld.global.f64 	%fd160, [%rd45+-64];
	div.rn.f64 	%fd161, %fd160, %fd230;
	st.global.f64 	[%rd45+-64], %fd161;
	ld.global.f64 	%fd162, [%rd45+-56];
	div.rn.f64 	%fd163, %fd162, %fd230;
	st.global.f64 	[%rd45+-56], %fd163;
	ld.global.f64 	%fd164, [%rd45+-48];
	div.rn.f64 	%fd165, %fd164, %fd230;
	st.global.f64 	[%rd45+-48], %fd165;
	ld.global.f64 	%fd166, [%rd45+-40];
	div.rn.f64 	%fd167, %fd166, %fd230;
	st.global.f64 	[%rd45+-40], %fd167;
	ld.global.f64 	%fd168, [%rd45+-32];
	div.rn.f64 	%fd169, %fd168, %fd230;
	st.global.f64 	[%rd45+-32], %fd169;
	ld.global.f64 	%fd170, [%rd45+-24];
	div.rn.f64 	%fd171, %fd170, %fd230;
	st.global.f64 	[%rd45+-24], %fd171;
	ld.global.f64 	%fd172, [%rd45+-16];
	div.rn.f64 	%fd173, %fd172, %fd230;
	st.global.f64 	[%rd45+-16], %fd173;
	ld.global.f64 	%fd174, [%rd45+-8];
	div.rn.f64 	%fd175, %fd174, %fd230;
	st.global.f64 	[%rd45+-8], %fd175;
	ld.global.f64 	%fd176, [%rd45];
	div.rn.f64 	%fd177, %fd176, %fd230;
	st.global.f64 	[%rd45], %fd177;
	ld.global.f64 	%fd178, [%rd45+8];
	div.rn.f64 	%fd179, %fd178, %fd230;
	st.global.f64 	[%rd45+8], %fd179;
	ld.global.f64 	%fd180, [%rd45+16];
	div.rn.f64 	%fd181, %fd180, %fd230;
	st.global.f64 	[%rd45+16], %fd181;
	ld.global.f64 	%fd182, [%rd45+24];
	div.rn.f64 	%fd183, %fd182, %fd230;
	st.global.f64 	[%rd45+24], %fd183;
	ld.global.f64 	%fd184, [%rd45+32];
	div.rn.f64 	%fd185, %fd184, %fd230;
	st.global.f64 	[%rd45+32], %fd185;
	ld.global.f64 	%fd186, [%rd45+40];
	div.rn.f64 	%fd187, %fd186, %fd230;
	st.global.f64 	[%rd45+40], %fd187;
	ld.global.f64 	%fd188, [%rd45+48];
	div.rn.f64 	%fd189, %fd188, %fd230;
	st.global.f64 	[%rd45+48], %fd189;
	ld.global.f64 	%fd190, [%rd45+56];
	div.rn.f64 	%fd191, %fd190, %fd230;
	st.global.f64 	[%rd45+56], %fd191;
	add.s32 	%r91, %r91, 16;
	add.s64 	%rd45, %rd45, 128;
	setp.ne.s32 	%p55, %r91, 0;
	@%p55 bra 	$L__BB3_32;
$L__BB3_33:
	setp.eq.s32 	%p56, %r20, 0;
	@%p56 bra 	$L__BB3_42;
	and.b32  	%r34, %r43, 7;
	setp.lt.u32 	%p57, %r20, 8;
	@%p57 bra 	$L__BB3_36;
	mul.wide.u32 	%rd35, %r92, 8;
	add.s64 	%rd36, %rd2, %rd35;
	ld.global.f64 	%fd192, [%rd36];
	div.rn.f64 	%fd193, %fd192, %fd230;
	st.global.f64 	[%rd36], %fd193;
	ld.global.f64 	%fd194, [%rd36+8];
	div.rn.f64 	%fd195, %fd194, %fd230;
	st.global.f64 	[%rd36+8], %fd195;
	ld.global.f64 	%fd196, [%rd36+16];
	div.rn.f64 	%fd197, %fd196, %fd230;
	st.global.f64 	[%rd36+16], %fd197;
	ld.global.f64 	%fd198, [%rd36+24];
	div.rn.f64 	%fd199, %fd198, %fd230;
	st.global.f64 	[%rd36+24], %fd199;
	ld.global.f64 	%fd200, [%rd36+32];
	div.rn.f64 	%fd201, %fd200, %fd230;
	st.global.f64 	[%rd36+32], %fd201;
	ld.global.f64 	%fd202, [%rd36+40];
	div.rn.f64 	%fd203, %fd202, %fd230;
	st.global.f64 	[%rd36+40], %fd203;
	ld.global.f64 	%fd204, [%rd36+48];
	div.rn.f64 	%fd205, %fd204, %fd230;
	st.global.f64 	[%rd36+48], %fd205;
	ld.global.f64 	%fd206, [%rd36+56];
	div.rn.f64 	%fd207, %fd206, %fd230;
	st.global.f64 	[%rd36+56], %fd207;
	add.s32 	%r92, %r92, 8;
$L__BB3_36:
	setp.eq.s32 	%p58, %r34, 0;
	@%p58 bra 	$L__BB3_42;
	and.b32  	%r37, %r43, 3;
	setp.lt.u32 	%p59, %r34, 4;
	@%p59 bra 	$L__BB3_39;
	mul.wide.u32 	%rd37, %r92, 8;
	add.s64 	%rd38, %rd2, %rd37;
	ld.global.f64 	%fd208, [%rd38];
	div.rn.f64 	%fd209, %fd208, %fd230;
	st.global.f64 	[%rd38], %fd209;
	ld.global.f64 	%fd210, [%rd38+8];
	div.rn.f64 	%fd211, %fd210, %fd230;
	st.global.f64 	[%rd38+8], %fd211;
	ld.global.f64 	%fd212, [%rd38+16];
	div.rn.f64 	%fd213, %fd212, %fd230;
	st.global.f64 	[%rd38+16], %fd213;
	ld.global.f64 	%fd214, [%rd38+24];
	div.rn.f64 	%fd215, %fd214, %fd230;
	st.global.f64 	[%rd38+24], %fd215;
	add.s32 	%r92, %r92, 4;
$L__BB3_39:
	setp.eq.s32 	%p60, %r37, 0;
	@%p60 bra 	$L__BB3_42;
	mul.wide.u32 	%rd39, %r92, 8;
	add.s64 	%rd46, %rd2, %rd39;
	neg.s32 	%r95, %r37;
$L__BB3_41:
	.pragma "nounroll";
	ld.global.f64 	%fd216, [%rd46];
	div.rn.f64 	%fd217, %fd216, %fd230;
	st.global.f64 	[%rd46], %fd217;
	add.s64 	%rd46, %rd46, 8;
	add.s32 	%r95, %r95, 1;
	setp.ne.s32 	%p61, %r95, 0;
	@%p61 bra 	$L__BB3_41;
$L__BB3_42:
	ret;

}


// ===== COMPILED SASS (sm_100) =====

	.target	sm_100

	.elftype	@"ET_EXEC"


//--------------------- .note.nv.tkinfo           --------------------------
	.section	.note.nv.tkinfo,"",@"SHT_NOTE"
	.sectionflags	@"SHF_NOTE_NV_TKINFO"
	.tkinfo
        /*0018*/ 	.word	0x00000002
        /*0030*/ 	.string	""
        /*0030*/ 	.string	"ptxas"
        /*0030*/ 	.string	"Cuda compilation tools, release 13.0, V13.0.88"
        /*0030*/ 	.string	"Build cuda_13.0.r13.0/compiler.36424714_0"
        /*0030*/ 	.string	"-arch sm_100 -m 64 "



//--------------------- .note.nv.cuinfo           --------------------------
	.section	.note.nv.cuinfo,"",@"SHT_NOTE"
	.sectionflags	@"SHF_NOTE_NV_CUINFO"
        /*0018*/ 	.short	0x0002
        /*001a*/ 	.short	0x0064
        /*001c*/ 	.short	0x0082
	.zero		2


//--------------------- .nv.info                  --------------------------
	.section	.nv.info,"",@"SHT_CUDA_INFO"
	.align	4


	//----- nvinfo : EIATTR_REGCOUNT
	.align		4
        /*0000*/ 	.byte	0x04, 0x2f
        /*0002*/ 	.short	(.L_1 - .L_0)
	.align		4
.L_0:
        /*0004*/ 	.word	index@(_Z22cosineSimilarityKernelPdS_iiS_)
        /*0008*/ 	.word	0x00000020


	//----- nvinfo : EIATTR_FRAME_SIZE
	.align		4
.L_1:
        /*000c*/ 	.byte	0x04, 0x11
        /*000e*/ 	.short	(.L_3 - .L_2)
	.align		4
.L_2:
        /*0010*/ 	.word	index@($__internal_2_$__cuda_sm20_dsqrt_rn_f64_mediumpath_v1)
        /*0014*/ 	.word	0x00000000


	//----- nvinfo : EIATTR_FRAME_SIZE
	.align		4
.L_3:
        /*0018*/ 	.byte	0x04, 0x11
        /*001a*/ 	.short	(.L_5 - .L_4)
	.align		4
.L_4:
        /*001c*/ 	.word	index@($__internal_1_$__cuda_sm20_div_rn_f64_full)
        /*0020*/ 	.word	0x00000000


	//----- nvinfo : EIATTR_FRAME_SIZE
	.align		4
.L_5:
        /*0024*/ 	.byte	0x04, 0x11
        /*0026*/ 	.short	(.L_7 - .L_6)
	.align		4
.L_6:
        /*0028*/ 	.word	index@(_Z22cosineSimilarityKernelPdS_iiS_)
        /*002c*/ 	.word	0x00000000


	//----- nvinfo : EIATTR_REGCOUNT
	.align		4
.L_7:
        /*0030*/ 	.byte	0x04, 0x2f
        /*0032*/ 	.short	(.L_9 - .L_8)
	.align		4
.L_8:
        /*0034*/ 	.word	index@(_Z26forwardPassEmbeddingKernelPdS_iiS_)
        /*0038*/ 	.word	0x0000001c


	//----- nvinfo : EIATTR_FRAME_SIZE
	.align		4
.L_9:
        /*003c*/ 	.byte	0x04, 0x11
        /*003e*/ 	.short	(.L_11 - .L_10)
	.align		4
.L_10:
        /*0040*/ 	.word	index@(_Z26forwardPassEmbeddingKernelPdS_iiS_)
        /*0044*/ 	.word	0x00000000


	//----- nvinfo : EIATTR_REGCOUNT
	.align		4
.L_11:
        /*0048*/ 	.byte	0x04, 0x2f
        /*004a*/ 	.short	(.L_13 - .L_12)
	.align		4
.L_12:
        /*004c*/ 	.word	index@(_Z24forwardPassContextKernelPdS_iiS_)
        /*0050*/ 	.word	0x0000001c


	//----- nvinfo : EIATTR_FRAME_SIZE
	.align		4
.L_13:
        /*0054*/ 	.byte	0x04, 0x11
        /*0056*/ 	.short	(.L_15 - .L_14)
	.align		4
.L_14:
        /*0058*/ 	.word	index@(_Z24forwardPassContextKernelPdS_iiS_)
        /*005c*/ 	.word	0x00000000


	//----- nvinfo : EIATTR_REGCOUNT
	.align		4
.L_15:
        /*0060*/ 	.byte	0x04, 0x2f
        /*0062*/ 	.short	(.L_17 - .L_16)
	.align		4
.L_16:
        /*0064*/ 	.word	index@(_Z13softmaxKernelPdiS_)
        /*0068*/ 	.word	0x0000001e


	//----- nvinfo : EIATTR_FRAME_SIZE
	.align		4
.L_17:
        /*006c*/ 	.byte	0x04, 0x11
        /*006e*/ 	.short	(.L_19 - .L_18)
	.align		4
.L_18:
        /*0070*/ 	.word	index@($__internal_0_$__cuda_sm20_div_rn_f64_full)
        /*0074*/ 	.word	0x00000000


	//----- nvinfo : EIATTR_FRAME_SIZE
	.align		4
.L_19:
        /*0078*/ 	.byte	0x04, 0x11
        /*007a*/ 	.short	(.L_21 - .L_20)
	.align		4
.L_20:
        /*007c*/ 	.word	index@(_Z13softmaxKernelPdiS_)
        /*0080*/ 	.word	0x00000000


	//----- nvinfo : EIATTR_MIN_STACK_SIZE
	.align		4
.L_21:
        /*0084*/ 	.byte	0x04, 0x12
        /*0086*/ 	.short	(.L_23 - .L_22)
	.align		4
.L_22:
        /*0088*/ 	.word	index@(_Z13softmaxKernelPdiS_)
        /*008c*/ 	.word	0x00000000


	//----- nvinfo : EIATTR_MIN_STACK_SIZE
	.align		4
.L_23:
        /*0090*/ 	.byte	0x04, 0x12
        /*0092*/ 	.short	(.L_25 - .L_24)
	.align		4
.L_24:
        /*0094*/ 	.word	index@(_Z24forwardPassContextKernelPdS_iiS_)
        /*0098*/ 	.word	0x00000000


	//----- nvinfo : EIATTR_MIN_STACK_SIZE
	.align		4
.L_25:
        /*009c*/ 	.byte	0x04, 0x12
        /*009e*/ 	.short	(.L_27 - .L_26)
	.align		4
.L_26:
        /*00a0*/ 	.word	index@(_Z26forwardPassEmbeddingKernelPdS_iiS_)
        /*00a4*/ 	.word	0x00000000


	//----- nvinfo : EIATTR_MIN_STACK_SIZE
	.align		4
.L_27:
        /*00a8*/ 	.byte	0x04, 0x12
        /*00aa*/ 	.short	(.L_29 - .L_28)
	.align		4
.L_28:
        /*00ac*/ 	.word	index@(_Z22cosineSimilarityKernelPdS_iiS_)
        /*00b0*/ 	.word	0x00000000
.L_29:


//--------------------- .nv.compat                --------------------------
	.section	.nv.compat,"",@"SHT_CUDA_COMPAT_INFO"
	.align	4
        /*0000*/ 	.byte	0x02, 0x09, 0x00, 0x00, 0x02, 0x02, 0x01, 0x00, 0x02, 0x05, 0x05, 0x00, 0x03, 0x07, 0x01, 0x01
        /*0010*/ 	.byte	0x02, 0x03, 0x00, 0x00, 0x02, 0x06, 0x01, 0x00, 0x04, 0x0b, 0x08, 0x00, 0x01, 0x00, 0x00, 0x00
        /*0020*/ 	.byte	0x00, 0x00, 0x00, 0x00


//--------------------- .nv.info._Z13softmaxKernelPdiS_ --------------------------
	.section	.nv.info._Z13softmaxKernelPdiS_,"",@"SHT_CUDA_INFO"
	.sectionflags	@""
	.align	4


	//----- nvinfo : EIATTR_CUDA_API_VERSION
	.align		4
        /*0000*/ 	.byte	0x04, 0x37
        /*0002*/ 	.short	(.L_31 - .L_30)
.L_30:
        /*0004*/ 	.word	0x00000082


	//----- nvinfo : EIATTR_KPARAM_INFO
	.align		4
.L_31:
        /*0008*/ 	.byte	0x04, 0x17
        /*000a*/ 	.short	(.L_33 - .L_32)
.L_32:
        /*000c*/ 	.word	0x00000000
        /*0010*/ 	.short	0x0002
        /*0012*/ 	.short	0x0010
        /*0014*/ 	.byte	0x00, 0xf5, 0x21, 0x00


	//----- nvinfo : EIATTR_KPARAM_INFO
	.align		4
.L_33:
        /*0018*/ 	.byte	0x04, 0x17
        /*001a*/ 	.short	(.L_35 - .L_34)
.L_34:
        /*001c*/ 	.word	0x00000000
        /*0020*/ 	.short	0x0001
        /*0022*/ 	.short	0x0008
        /*0024*/ 	.byte	0x00, 0xf0, 0x11, 0x00


	//----- nvinfo : EIATTR_KPARAM_INFO
	.align		4
.L_35:
        /*0028*/ 	.byte	0x04, 0x17
        /*002a*/ 	.short	(.L_37 - .L_36)
.L_36:
        /*002c*/ 	.word	0x00000000
        /*0030*/ 	.short	0x0000
        /*0032*/ 	.short	0x0000
        /*0034*/ 	.byte	0x00, 0xf5, 0x21, 0x00


	//----- nvinfo : EIATTR_SPARSE_MMA_MASK
	.align		4
.L_37:
        /*0038*/ 	.byte	0x03, 0x50
        /*003a*/ 	.short	0x0000


	//----- nvinfo : EIATTR_MAXREG_COUNT
	.align		4
        /*003c*/ 	.byte	0x03, 0x1b
        /*003e*/ 	.short	0x00ff


	//----- nvinfo : EIATTR_MERCURY_ISA_VERSION
	.align		4
        /*0040*/ 	.byte	0x03, 0x5f
        /*0042*/ 	.short	0x0101


	//----- nvinfo : EIATTR_VRC_CTA_INIT_COUNT
	.align		4
        /*0044*/ 	.byte	0x02, 0x4a
	.zero		1
	.zero		1


	//----- nvinfo : EIATTR_EXIT_INSTR_OFFSETS
	.align		4
        /*0048*/ 	.byte	0x04, 0x1c
        /*004a*/ 	.short	(.L_39 - .L_38)


	//   ....[0]....
.L_38:
        /*004c*/ 	.word	0x00001780


	//   ....[1]....
        /*0050*/ 	.word	0x00002dc0


	//   ....[2]....
        /*0054*/ 	.word	0x000038d0


	//   ....[3]....
        /*0058*/ 	.word	0x00003ea0


	//   ....[4]....
        /*005c*/ 	.word	0x000040b0


	//----- nvinfo : EIATTR_CRS_STACK_SIZE
	.align		4
.L_39:
        /*0060*/ 	.byte	0x04, 0x1e
        /*0062*/ 	.short	(.L_41 - .L_40)
.L_40:
        /*0064*/ 	.word	0x00000000


	//----- nvinfo : EIATTR_CBANK_PARAM_SIZE
	.align		4
.L_41:
        /*0068*/ 	.byte	0x03, 0x19
        /*006a*/ 	.short	0x0018


	//----- nvinfo : EIATTR_PARAM_CBANK
	.align		4
        /*006c*/ 	.byte	0x04, 0x0a
        /*006e*/ 	.short	(.L_43 - .L_42)
	.align		4
.L_42:
        /*0070*/ 	.word	index@(.nv.constant0._Z13softmaxKernelPdiS_)
        /*0074*/ 	.short	0x0380
        /*0076*/ 	.short	0x0018


	//----- nvinfo : EIATTR_SW_WAR
	.align		4
.L_43:
        /*0078*/ 	.byte	0x04, 0x36
        /*007a*/ 	.short	(.L_45 - .L_44)
.L_44:
        /*007c*/ 	.word	0x00000008
.L_45:


//--------------------- .nv.info._Z24forwardPassContextKernelPdS_iiS_ --------------------------
	.section	.nv.info._Z24forwardPassContextKernelPdS_iiS_,"",@"SHT_CUDA_INFO"
	.sectionflags	@""
	.align	4


	//----- nvinfo : EIATTR_CUDA_API_VERSION
	.align		4
        /*0000*/ 	.byte	0x04, 0x37
        /*0002*/ 	.short	(.L_47 - .L_46)
.L_46:
        /*0004*/ 	.word	0x00000082


	//----- nvinfo : EIATTR_KPARAM_INFO
	.align		4
.L_47:
        /*0008*/ 	.byte	0x04, 0x17
        /*000a*/ 	.short	(.L_49 - .L_48)
.L_48:
        /*000c*/ 	.word	0x00000000
        /*0010*/ 	.short	0x0004
        /*0012*/ 	.short	0x0018
        /*0014*/ 	.byte	0x00, 0xf5, 0x21, 0x00


	//----- nvinfo : EIATTR_KPARAM_INFO
	.align		4
.L_49:
        /*0018*/ 	.byte	0x04, 0x17
        /*001a*/ 	.short	(.L_51 - .L_50)
.L_50:
        /*001c*/ 	.word	0x00000000
        /*0020*/ 	.short	0x0003
        /*0022*/ 	.short	0x0014
        /*0024*/ 	.byte	0x00, 0xf0, 0x11, 0x00


	//----- nvinfo : EIATTR_KPARAM_INFO
	.align		4
.L_51:
        /*0028*/ 	.byte	0x04, 0x17
        /*002a*/ 	.short	(.L_53 - .L_52)
.L_52:
        /*002c*/ 	.word	0x00000000
        /*0030*/ 	.short	0x0002
        /*0032*/ 	.short	0x0010
        /*0034*/ 	.byte	0x00, 0xf0, 0x11, 0x00


	//----- nvinfo : EIATTR_KPARAM_INFO
	.align		4
.L_53:
        /*0038*/ 	.byte	0x04, 0x17
        /*003a*/ 	.short	(.L_55 - .L_54)
.L_54:
        /*003c*/ 	.word	0x00000000
        /*0040*/ 	.short	0x0001
        /*0042*/ 	.short	0x0008
        /*0044*/ 	.byte	0x00, 0xf5, 0x21, 0x00


	//----- nvinfo : EIATTR_KPARAM_INFO
	.align		4
.L_55:
        /*0048*/ 	.byte	0x04, 0x17
        /*004a*/ 	.short	(.L_57 - .L_56)
.L_56:
        /*004c*/ 	.word	0x00000000
        /*0050*/ 	.short	0x0000
        /*0052*/ 	.short	0x0000
        /*0054*/ 	.byte	0x00, 0xf5, 0x21, 0x00


	//----- nvinfo : EIATTR_SPARSE_MMA_MASK
	.align		4
.L_57:
        /*0058*/ 	.byte	0x03, 0x50
        /*005a*/ 	.short	0x0000


	//----- nvinfo : EIATTR_MAXREG_COUNT
	.align		4
        /*005c*/ 	.byte	0x03, 0x1b
        /*005e*/ 	.short	0x00ff


	//----- nvinfo : EIATTR_MERCURY_ISA_VERSION
	.align		4
        /*0060*/ 	.byte	0x03, 0x5f
        /*0062*/ 	.short	0x0101


	//----- nvinfo : EIATTR_VRC_CTA_INIT_COUNT
	.align		4
        /*0064*/ 	.byte	0x02, 0x4a
	.zero		1
	.zero		1


	//----- nvinfo : EIATTR_EXIT_INSTR_OFFSETS
	.align		4
        /*0068*/ 	.byte	0x04, 0x1c
        /*006a*/ 	.short	(.L_59 - .L_58)


	//   ....[0]....
.L_58:
        /*006c*/ 	.word	0x00000070


	//   ....[1]....
        /*0070*/ 	.word	0x000000e0


	//   ....[2]....
        /*0074*/ 	.word	0x000004d0


	//   ....[3]....
        /*0078*/ 	.word	0x000006b0


	//   ....[4]....
        /*007c*/ 	.word	0x000007f0


	//   ....[5]....
        /*0080*/ 	.word	0x00000890


	//----- nvinfo : EIATTR_CBANK_PARAM_SIZE
	.align		4
.L_59:
        /*0084*/ 	.byte	0x03, 0x19
        /*0086*/ 	.short	0x0020


	//----- nvinfo : EIATTR_PARAM_CBANK
	.align		4
        /*0088*/ 	.byte	0x04, 0x0a
        /*008a*/ 	.short	(.L_61 - .L_60)
	.align		4
.L_60:
        /*008c*/ 	.word	index@(.nv.constant0._Z24forwardPassContextKernelPdS_iiS_)
        /*0090*/ 	.short	0x0380
        /*0092*/ 	.short	0x0020


	//----- nvinfo : EIATTR_SW_WAR
	.align		4
.L_61:
        /*0094*/ 	.byte	0x04, 0x36
        /*0096*/ 	.short	(.L_63 - .L_62)
.L_62:
        /*0098*/ 	.word	0x00000008
.L_63:


//--------------------- .nv.info._Z26forwardPassEmbeddingKernelPdS_iiS_ --------------------------
	.section	.nv.info._Z26forwardPassEmbeddingKernelPdS_iiS_,"",@"SHT_CUDA_INFO"
	.sectionflags	@""
	.align	4


	//----- nvinfo : EIATTR_CUDA_API_VERSION
	.align		4
        /*0000*/ 	.byte	0x04, 0x37
        /*0002*/ 	.short	(.L_65 - .L_64)
.L_64:
        /*0004*/ 	.word	0x00000082


	//----- nvinfo : EIATTR_KPARAM_INFO
	.align		4
.L_65:
        /*0008*/ 	.byte	0x04, 0x17
        /*000a*/ 	.short	(.L_67 - .L_66)
.L_66:
        /*000c*/ 	.word	0x00000000
        /*0010*/ 	.short	0x0004
        /*0012*/ 	.short	0x0018
        /*0014*/ 	.byte	0x00, 0xf5, 0x21, 0x00


	//----- nvinfo : EIATTR_KPARAM_INFO
	.align		4
.L_67:
        /*0018*/ 	.byte	0x04, 0x17
        /*001a*/ 	.short	(.L_69 - .L_68)
.L_68:
        /*001c*/ 	.word	0x00000000
        /*0020*/ 	.short	0x0003
        /*0022*/ 	.short	0x0014
        /*0024*/ 	.byte	0x00, 0xf0, 0x11, 0x00


	//----- nvinfo : EIATTR_KPARAM_INFO
	.align		4
.L_69:
        /*0028*/ 	.byte	0x04, 0x17
        /*002a*/ 	.short	(.L_71 - .L_70)
.L_70:
        /*002c*/ 	.word	0x00000000
        /*0030*/ 	.short	0x0002
        /*0032*/ 	.short	0x0010
        /*0034*/ 	.byte	0x00, 0xf0, 0x11, 0x00


	//----- nvinfo : EIATTR_KPARAM_INFO
	.align		4
.L_71:
        /*0038*/ 	.byte	0x04, 0x17
        /*003a*/ 	.short	(.L_73 - .L_72)
.L_72:
        /*003c*/ 	.word	0x00000000
        /*0040*/ 	.short	0x0001
        /*0042*/ 	.short	0x0008
        /*0044*/ 	.byte	0x00, 0xf5, 0x21, 0x00


	//----- nvinfo : EIATTR_KPARAM_INFO
	.align		4
.L_73:
        /*0048*/ 	.byte	0x04, 0x17
        /*004a*/ 	.short	(.L_75 - .L_74)
.L_74:
        /*004c*/ 	.word	0x00000000
        /*0050*/ 	.short	0x0000
        /*0052*/ 	.short	0x0000
        /*0054*/ 	.byte	0x00, 0xf5, 0x21, 0x00


	//----- nvinfo : EIATTR_SPARSE_MMA_MASK
	.align		4
.L_75:
        /*0058*/ 	.byte	0x03, 0x50
        /*005a*/ 	.short	0x0000


	//----- nvinfo : EIATTR_MAXREG_COUNT
	.align		4
        /*005c*/ 	.byte	0x03, 0x1b
        /*005e*/ 	.short	0x00ff


	//----- nvinfo : EIATTR_MERCURY_ISA_VERSION
	.align		4
        /*0060*/ 	.byte	0x03, 0x5f
        /*0062*/ 	.short	0x0101


	//----- nvinfo : EIATTR_VRC_CTA_INIT_COUNT
	.align		4
        /*0064*/ 	.byte	0x02, 0x4a
	.zero		1
	.zero		1


	//----- nvinfo : EIATTR_EXIT_INSTR_OFFSETS
	.align		4
        /*0068*/ 	.byte	0x04, 0x1c
        /*006a*/ 	.short	(.L_77 - .L_76)


	//   ....[0]....
.L_76:
        /*006c*/ 	.word	0x00000070


	//   ....[1]....
        /*0070*/ 	.word	0x000000e0


	//   ....[2]....
        /*0074*/ 	.word	0x000004d0


	//   ....[3]....
        /*0078*/ 	.word	0x000006b0


	//   ....[4]....
        /*007c*/ 	.word	0x000007f0


	//   ....[5]....
        /*0080*/ 	.word	0x00000890


	//----- nvinfo : EIATTR_CBANK_PARAM_SIZE
	.align		4
.L_77:
        /*0084*/ 	.byte	0x03, 0x19
        /*0086*/ 	.short	0x0020


	//----- nvinfo : EIATTR_PARAM_CBANK
	.align		4
        /*0088*/ 	.byte	0x04, 0x0a
        /*008a*/ 	.short	(.L_79 - .L_78)
	.align		4
.L_78:
        /*008c*/ 	.word	index@(.nv.constant0._Z26forwardPassEmbeddingKernelPdS_iiS_)
        /*0090*/ 	.short	0x0380
        /*0092*/ 	.short	0x0020


	//----- nvinfo : EIATTR_SW_WAR
	.align		4
.L_79:
        /*0094*/ 	.byte	0x04, 0x36
        /*0096*/ 	.short	(.L_81 - .L_80)
.L_80:
        /*0098*/ 	.word	0x00000008
.L_81:


//--------------------- .nv.info._Z22cosineSimilarityKernelPdS_iiS_ --------------------------
	.section	.nv.info._Z22cosineSimilarityKernelPdS_iiS_,"",@"SHT_CUDA_INFO"
	.sectionflags	@""
	.align	4


	//----- nvinfo : EIATTR_CUDA_API_VERSION
	.align		4
        /*0000*/ 	.byte	0x04, 0x37
        /*0002*/ 	.short	(.L_83 - .L_82)
.L_82:
        /*0004*/ 	.word	0x00000082


	//----- nvinfo : EIATTR_KPARAM_INFO
	.align		4
.L_83:
        /*0008*/ 	.byte	0x04, 0x17
        /*000a*/ 	.short	(.L_85 - .L_84)
.L_84:
        /*000c*/ 	.word	0x00000000
        /*0010*/ 	.short	0x0004
        /*0012*/ 	.short	0x0018
        /*0014*/ 	.byte	0x00, 0xf5, 0x21, 0x00


	//----- nvinfo : EIATTR_KPARAM_INFO
	.align		4
.L_85:
        /*0018*/ 	.byte	0x04, 0x17
        /*001a*/ 	.short	(.L_87 - .L_86)
.L_86:
        /*001c*/ 	.word	0x00000000
        /*0020*/ 	.short	0x0003
        /*0022*/ 	.short	0x0014
        /*0024*/ 	.byte	0x00, 0xf0, 0x11, 0x00


	//----- nvinfo : EIATTR_KPARAM_INFO
	.align		4
.L_87:
        /*0028*/ 	.byte	0x04, 0x17
        /*002a*/ 	.short	(.L_89 - .L_88)
.L_88:
        /*002c*/ 	.word	0x00000000
        /*0030*/ 	.short	0x0002
        /*0032*/ 	.short	0x0010
        /*0034*/ 	.byte	0x00, 0xf0, 0x11, 0x00


	//----- nvinfo : EIATTR_KPARAM_INFO
	.align		4
.L_89:
        /*0038*/ 	.byte	0x04, 0x17
        /*003a*/ 	.short	(.L_91 - .L_90)
.L_90:
        /*003c*/ 	.word	0x00000000
        /*0040*/ 	.short	0x0001
        /*0042*/ 	.short	0x0008
        /*0044*/ 	.byte	0x00, 0xf5, 0x21, 0x00


	//----- nvinfo : EIATTR_KPARAM_INFO
	.align		4
.L_91:
        /*0048*/ 	.byte	0x04, 0x17
        /*004a*/ 	.short	(.L_93 - .L_92)
.L_92:
        /*004c*/ 	.word	0x00000000
        /*0050*/ 	.short	0x0000
        /*0052*/ 	.short	0x0000
        /*0054*/ 	.byte	0x00, 0xf5, 0x21, 0x00


	//----- nvinfo : EIATTR_SPARSE_MMA_MASK
	.align		4
.L_93:
        /*0058*/ 	.byte	0x03, 0x50
        /*005a*/ 	.short	0x0000


	//----- nvinfo : EIATTR_MAXREG_COUNT
	.align		4
        /*005c*/ 	.byte	0x03, 0x1b
        /*005e*/ 	.short	0x00ff


	//----- nvinfo : EIATTR_MERCURY_ISA_VERSION
	.align		4
        /*0060*/ 	.byte	0x03, 0x5f
        /*0062*/ 	.short	0x0101


	//----- nvinfo : EIATTR_VRC_CTA_INIT_COUNT
	.align		4
        /*0064*/ 	.byte	0x02, 0x4a
	.zero		1
	.zero		1


	//----- nvinfo : EIATTR_EXIT_INSTR_OFFSETS
	.align		4
        /*0068*/ 	.byte	0x04, 0x1c
        /*006a*/ 	.short	(.L_95 - .L_94)


	//   ....[0]....
.L_94:
        /*006c*/ 	.word	0x00000070


	//   ....[1]....
        /*0070*/ 	.word	0x000009d0


	//   ....[2]....
        /*0074*/ 	.word	0x00000eb0


	//----- nvinfo : EIATTR_CRS_STACK_SIZE
	.align		4
.L_95:
        /*0078*/ 	.byte	0x04, 0x1e
        /*007a*/ 	.short	(.L_97 - .L_96)
.L_96:
        /*007c*/ 	.word	0x00000000


	//----- nvinfo : EIATTR_CBANK_PARAM_SIZE
	.align		4
.L_97:
        /*0080*/ 	.byte	0x03, 0x19
        /*0082*/ 	.short	0x0020


	//----- nvinfo : EIATTR_PARAM_CBANK
	.align		4
        /*0084*/ 	.byte	0x04, 0x0a
        /*0086*/ 	.short	(.L_99 - .L_98)
	.align		4
.L_98:
        /*0088*/ 	.word	index@(.nv.constant0._Z22cosineSimilarityKernelPdS_iiS_)
        /*008c*/ 	.short	0x0380
        /*008e*/ 	.short	0x0020


	//----- nvinfo : EIATTR_SW_WAR
	.align		4
.L_99:
        /*0090*/ 	.byte	0x04, 0x36
        /*0092*/ 	.short	(.L_101 - .L_100)
.L_100:
        /*0094*/ 	.word	0x00000008
.L_101:


//--------------------- .nv.callgraph             --------------------------
	.section	.nv.callgraph,"",@"SHT_CUDA_CALLGRAPH"
	.align	4
	.sectionentsize	8
	.align		4
        /*0000*/ 	.word	0x00000000
	.align		4
        /*0004*/ 	.word	0xffffffff
	.align		4
        /*0008*/ 	.word	0x00000000
	.align		4
        /*000c*/ 	.word	0xfffffffe
	.align		4
        /*0010*/ 	.word	0x00000000
	.align		4
        /*0014*/ 	.word	0xfffffffd
	.align		4
        /*0018*/ 	.word	0x00000000
	.align		4
        /*001c*/ 	.word	0xfffffffc


//--------------------- .text._Z13softmaxKernelPdiS_ --------------------------
	.section	.text._Z13softmaxKernelPdiS_,"ax",@progbits
	.align	128
        .global         _Z13softmaxKernelPdiS_
        .type           _Z13softmaxKernelPdiS_,@function
        .size           _Z13softmaxKernelPdiS_,(.L_x_81 - _Z13softmaxKernelPdiS_)
        .other          _Z13softmaxKernelPdiS_,@"STO_CUDA_ENTRY STV_DEFAULT"
_Z13softmaxKernelPdiS_:
.text._Z13softmaxKernelPdiS_:
[----:B------:R-:W-:Y:S01]  /*0000*/  LDC R1, c[0x0][0x37c] ;  /* 0x0000df00ff017b82 */ /* 0x000fe20000000800 */
[----:B------:R-:W0:Y:S01]  /*0010*/  LDCU UR4, c[0x0][0x388] ;  /* 0x00007100ff0477ac */ /* 0x000e220008000800 */
[----:B------:R-:W-:Y:S02]  /*0020*/  IMAD.MOV.U32 R8, RZ, RZ, -0x1 ;  /* 0xffffffffff087424 */ /* 0x000fe400078e00ff */
[----:B------:R-:W-:Y:S01]  /*0030*/  IMAD.MOV.U32 R9, RZ, RZ, -0x100001 ;  /* 0xffefffffff097424 */ /* 0x000fe200078e00ff */
[----:B------:R-:W1:Y:S01]  /*0040*/  LDCU.64 UR8, c[0x0][0x358] ;  /* 0x00006b00ff0877ac */ /* 0x000e620008000a00 */
[----:B0-----:R-:W-:-:S05]  /*0050*/  IMAD.U32 R0, RZ, RZ, UR4 ;  /* 0x00000004ff007e24 */ /* 0x001fca000f8e00ff */
[----:B------:R-:W-:-:S13]  /*0060*/  ISETP.GE.AND P0, PT, R0, 0x1, PT ;  /* 0x000000010000780c */ /* 0x000fda0003f06270 */
[----:B-1----:R-:W-:Y:S05]  /*0070*/  @!P0 BRA `(.L_x_0) ;  /* 0x0000000800908947 */ /* 0x002fea0003800000 */
[C---:B------:R-:W-:Y:S01]  /*0080*/  ISETP.GE.U32.AND P2, PT, R0.reuse, 0x10, PT ;  /* 0x000000100000780c */ /* 0x040fe20003f46070 */
[----:B------:R-:W-:Y:S01]  /*0090*/  IMAD.MOV.U32 R3, RZ, RZ, RZ ;  /* 0x000000ffff037224 */ /* 0x000fe200078e00ff */
[----:B------:R-:W-:Y:S01]  /*00a0*/  LOP3.LUT R2, R0, 0xf, RZ, 0xc0, !PT ;  /* 0x0000000f00027812 */ /* 0x000fe200078ec0ff */
[----:B------:R-:W-:Y:S02]  /*00b0*/  IMAD.MOV.U32 R8, RZ, RZ, -0x1 ;  /* 0xffffffffff087424 */ /* 0x000fe400078e00ff */
[----:B------:R-:W-:Y:S01]  /*00c0*/  IMAD.MOV.U32 R9, RZ, RZ, -0x100001 ;  /* 0xffefffffff097424 */ /* 0x000fe200078e00ff */
[----:B------:R-:W-:-:S07]  /*00d0*/  ISETP.NE.AND P1, PT, R2, RZ, PT ;  /* 0x000000ff0200720c */ /* 0x000fce0003f25270 */
[----:B------:R-:W-:Y:S06]  /*00e0*/  @!P2 BRA `(.L_x_1) ;  /* 0x000000040038a947 */ /* 0x000fec0003800000 */
[----:B------:R-:W0:Y:S01]  /*00f0*/  LDCU.64 UR4, c[0x0][0x380] ;  /* 0x00007000ff0477ac */ /* 0x000e220008000a00 */
[----:B------:R-:W-:Y:S01]  /*0100*/  LOP3.LUT R3, R0, 0x7ffffff0, RZ, 0xc0, !PT ;  /* 0x7ffffff000037812 */ /* 0x000fe200078ec0ff */
[----:B------:R-:W-:Y:S02]  /*0110*/  IMAD.MOV.U32 R8, RZ, RZ, -0x1 ;  /* 0xffffffffff087424 */ /* 0x000fe400078e00ff */
[----:B------:R-:W-:Y:S02]  /*0120*/  IMAD.MOV.U32 R9, RZ, RZ, -0x100001 ;  /* 0xffefffffff097424 */ /* 0x000fe400078e00ff */
[----:B------:R-:W-:Y:S01]  /*0130*/  IMAD.MOV R26, RZ, RZ, -R3 ;  /* 0x000000ffff1a7224 */ /* 0x000fe200078e0a03 */
[----:B0-----:R-:W-:-:S04]  /*0140*/  UIADD3 UR4, UP0, UPT, UR4, 0x40, URZ ;  /* 0x0000004004047890 */ /* 0x001fc8000ff1e0ff */
[----:B------:R-:W-:Y:S02]  /*0150*/  UIADD3.X UR5, UPT, UPT, URZ, UR5, URZ, UP0, !UPT ;  /* 0x00000005ff057290 */ /* 0x000fe400087fe4ff */
[----:B------:R-:W-:-:S04]  /*0160*/  IMAD.U32 R4, RZ, RZ, UR4 ;  /* 0x00000004ff047e24 */ /* 0x000fc8000f8e00ff */
[----:B------:R-:W-:-:S07]  /*0170*/  IMAD.U32 R5, RZ, RZ, UR5 ;  /* 0x00000005ff057e24 */ /* 0x000fce000f8e00ff */
.L_x_2:
[----:B------:R-:W2:Y:S04]  /*0180*/  LDG.E.64 R10, desc[UR8][R4.64+-0x40] ;  /* 0xffffc008040a7981 */ /* 0x000ea8000c1e1b00 */
[----:B------:R-:W3:Y:S04]  /*0190*/  LDG.E.64 R14, desc[UR8][R4.64+-0x38] ;  /* 0xffffc808040e7981 */ /* 0x000ee8000c1e1b00 */
[----:B------:R-:W4:Y:S04]  /*01a0*/  LDG.E.64 R16, desc[UR8][R4.64+-0x30] ;  /* 0xffffd00804107981 */ /* 0x000f28000c1e1b00 */
[----:B------:R-:W5:Y:S04]  /*01b0*/  LDG.E.64 R18, desc[UR8][R4.64+-0x28] ;  /* 0xffffd80804127981 */ /* 0x000f68000c1e1b00 */
[----:B------:R-:W5:Y:S04]  /*01c0*/  LDG.E.64 R20, desc[UR8][R4.64+-0x20] ;  /* 0xffffe00804147981 */ /* 0x000f68000c1e1b00 */
[----:B------:R-:W5:Y:S04]  /*01d0*/  LDG.E.64 R22, desc[UR8][R4.64+-0x18] ;  /* 0xffffe80804167981 */ /* 0x000f68000c1e1b00 */
[----:B------:R-:W5:Y:S04]  /*01e0*/  LDG.E.64 R24, desc[UR8][R4.64+-0x10] ;  /* 0xfffff00804187981 */ /* 0x000f68000c1e1b00 */
[----:B------:R-:W5:Y:S01]  /*01f0*/  LDG.E.64 R6, desc[UR8][R4.64+-0x8] ;  /* 0xfffff80804067981 */ /* 0x000f62000c1e1b00 */
[----:B--2---:R-:W-:-:S06]  /*0200*/  DSETP.GT.AND P2, PT, R10, R8, PT ;  /* 0x000000080a00722a */ /* 0x004fcc0003f44000 */
[----:B------:R-:W-:Y:S02]  /*0210*/  FSEL R12, R10, R8, P2 ;  /* 0x000000080a0c7208 */ /* 0x000fe40001000000 */
[----:B------:R-:W-:Y:S02]  /*0220*/  FSEL R13, R11, R9, P2 ;  /* 0x000000090b0d7208 */ /* 0x000fe40001000000 */
[----:B------:R-:W2:Y:S04]  /*0230*/  LDG.E.64 R8, desc[UR8][R4.64] ;  /* 0x0000000804087981 */ /* 0x000ea8000c1e1b00 */
[----:B------:R-:W2:Y:S01]  /*0240*/  LDG.E.64 R10, desc[UR8][R4.64+0x8] ;  /* 0x00000808040a7981 */ /* 0x000ea2000c1e1b00 */
[----:B---3--:R-:W-:-:S06]  /*0250*/  DSETP.GT.AND P2, PT, R14, R12, PT ;  /* 0x0000000c0e00722a */ /* 0x008fcc0003f44000 */
[----:B------:R-:W-:Y:S02]  /*0260*/  FSEL R14, R14, R12, P2 ;  /* 0x0000000c0e0e7208 */ /* 0x000fe40001000000 */
[----:B------:R-:W-:Y:S02]  /*0270*/  FSEL R15, R15, R13, P2 ;  /* 0x0000000d0f0f7208 */ /* 0x000fe40001000000 */
[----:B------:R-:W3:Y:S04]  /*0280*/  LDG.E.64 R12, desc[UR8][R4.64+0x10] ;  /* 0x00001008040c7981 */ /* 0x000ee8000c1e1b00 */
[----:B----4-:R-:W-:-:S06]  /*0290*/  DSETP.GT.AND P2, PT, R16, R14, PT ;  /* 0x0000000e1000722a */ /* 0x010fcc0003f44000 */
[----:B------:R-:W-:Y:S02]  /*02a0*/  FSEL R16, R16, R14, P2 ;  /* 0x0000000e10107208 */ /* 0x000fe40001000000 */
[----:B------:R-:W-:Y:S02]  /*02b0*/  FSEL R17, R17, R15, P2 ;  /* 0x0000000f11117208 */ /* 0x000fe40001000000 */
[----:B------:R-:W4:Y:S04]  /*02c0*/  LDG.E.64 R14, desc[UR8][R4.64+0x18] ;  /* 0x00001808040e7981 */ /* 0x000f28000c1e1b00 */
[----:B-----5:R-:W-:-:S06]  /*02d0*/  DSETP.GT.AND P2, PT, R18, R16, PT ;  /* 0x000000101200722a */ /* 0x020fcc0003f44000 */
[----:B------:R-:W-:Y:S02]  /*02e0*/  FSEL R18, R18, R16, P2 ;  /* 0x0000001012127208 */ /* 0x000fe40001000000 */
[----:B------:R-:W-:Y:S02]  /*02f0*/  FSEL R19, R19, R17, P2 ;  /* 0x0000001113137208 */ /* 0x000fe40001000000 */
[----:B------:R-:W5:Y:S04]  /*0300*/  LDG.E.64 R16, desc[UR8][R4.64+0x20] ;  /* 0x0000200804107981 */ /* 0x000f68000c1e1b00 */
[----:B------:R-:W-:-:S06]  /*0310*/  DSETP.GT.AND P2, PT, R20, R18, PT ;  /* 0x000000121400722a */ /* 0x000fcc0003f44000 */
        /* <DEDUP_REMOVED lines=10> */
[----:B------:R0:W5:Y:S04]  /*03c0*/  LDG.E.64 R24, desc[UR8][R4.64+0x38] ;  /* 0x0000380804187981 */ /* 0x000168000c1e1b00 */
[----:B------:R-:W-:-:S06]  /*03d0*/  DSETP.GT.AND P2, PT, R6, R22, PT ;  /* 0x000000160600722a */ /* 0x000fcc0003f44000 */
[----:B------:R-:W-:Y:S02]  /*03e0*/  FSEL R6, R6, R22, P2 ;  /* 0x0000001606067208 */ /* 0x000fe40001000000 */
[----:B------:R-:W-:Y:S01]  /*03f0*/  FSEL R7, R7, R23, P2 ;  /* 0x0000001707077208 */ /* 0x000fe20001000000 */
[----:B------:R-:W-:-:S05]  /*0400*/  VIADD R26, R26, 0x10 ;  /* 0x000000101a1a7836 */ /* 0x000fca0000000000 */
[----:B------:R-:W-:Y:S02]  /*0410*/  ISETP.NE.AND P3, PT, R26, RZ, PT ;  /* 0x000000ff1a00720c */ /* 0x000fe40003f65270 */
[----:B0-----:R-:W-:-:S05]  /*0420*/  IADD3 R4, P4, PT, R4, 0x80, RZ ;  /* 0x0000008004047810 */ /* 0x001fca0007f9e0ff */
[----:B------:R-:W-:Y:S01]  /*0430*/  IMAD.X R5, RZ, RZ, R5, P4 ;  /* 0x000000ffff057224 */ /* 0x000fe200020e0605 */
[----:B--2---:R-:W-:-:S06]  /*0440*/  DSETP.GT.AND P2, PT, R8, R6, PT ;  /* 0x000000060800722a */ /* 0x004fcc0003f44000 */
[----:B------:R-:W-:Y:S02]  /*0450*/  FSEL R6, R8, R6, P2 ;  /* 0x0000000608067208 */ /* 0x000fe40001000000 */
[----:B------:R-:W-:-:S06]  /*0460*/  FSEL R7, R9, R7, P2 ;  /* 0x0000000709077208 */ /* 0x000fcc0001000000 */
[----:B------:R-:W-:-:S06]  /*0470*/  DSETP.GT.AND P2, PT, R10, R6, PT ;  /* 0x000000060a00722a */ /* 0x000fcc0003f44000 */
[----:B------:R-:W-:Y:S02]  /*0480*/  FSEL R6, R10, R6, P2 ;  /* 0x000000060a067208 */ /* 0x000fe40001000000 */
[----:B------:R-:W-:-:S06]  /*0490*/  FSEL R7, R11, R7, P2 ;  /* 0x000000070b077208 */ /* 0x000fcc0001000000 */
[----:B---3--:R-:W-:-:S06]  /*04a0*/  DSETP.GT.AND P2, PT, R12, R6, PT ;  /* 0x000000060c00722a */ /* 0x008fcc0003f44000 */
[----:B------:R-:W-:Y:S02]  /*04b0*/  FSEL R6, R12, R6, P2 ;  /* 0x000000060c067208 */ /* 0x000fe40001000000 */
[----:B------:R-:W-:-:S06]  /*04c0*/  FSEL R7, R13, R7, P2 ;  /* 0x000000070d077208 */ /* 0x000fcc0001000000 */
[----:B----4-:R-:W-:-:S06]  /*04d0*/  DSETP.GT.AND P2, PT, R14, R6, PT ;  /* 0x000000060e00722a */ /* 0x010fcc0003f44000 */
[----:B------:R-:W-:Y:S02]  /*04e0*/  FSEL R6, R14, R6, P2 ;  /* 0x000000060e067208 */ /* 0x000fe40001000000 */
[----:B------:R-:W-:-:S06]  /*04f0*/  FSEL R7, R15, R7, P2 ;  /* 0x000000070f077208 */ /* 0x000fcc0001000000 */
[----:B-----5:R-:W-:-:S06]  /*0500*/  DSETP.GT.AND P2, PT, R16, R6, PT ;  /* 0x000000061000722a */ /* 0x020fcc0003f44000 */
[----:B------:R-:W-:Y:S02]  /*0510*/  FSEL R6, R16, R6, P2 ;  /* 0x0000000610067208 */ /* 0x000fe40001000000 */
[----:B------:R-:W-:-:S06]  /*0520*/  FSEL R7, R17, R7, P2 ;  /* 0x0000000711077208 */ /* 0x000fcc0001000000 */
[----:B------:R-:W-:-:S06]  /*0530*/  DSETP.GT.AND P2, PT, R18, R6, PT ;  /* 0x000000061200722a */ /* 0x000fcc0003f44000 */
[----:B------:R-:W-:Y:S02]  /*0540*/  FSEL R6, R18, R6, P2 ;  /* 0x0000000612067208 */ /* 0x000fe40001000000 */
[----:B------:R-:W-:-:S06]  /*0550*/  FSEL R7, R19, R7, P2 ;  /* 0x0000000713077208 */ /* 0x000fcc0001000000 */
[----:B------:R-:W-:-:S06]  /*0560*/  DSETP.GT.AND P2, PT, R20, R6, PT ;  /* 0x000000061400722a */ /* 0x000fcc0003f44000 */
[----:B------:R-:W-:Y:S02]  /*0570*/  FSEL R6, R20, R6, P2 ;  /* 0x0000000614067208 */ /* 0x000fe40001000000 */
[----:B------:R-:W-:-:S06]  /*0580*/  FSEL R7, R21, R7, P2 ;  /* 0x0000000715077208 */ /* 0x000fcc0001000000 */
[----:B------:R-:W-:-:S06]  /*0590*/  DSETP.GT.AND P2, PT, R24, R6, PT ;  /* 0x000000061800722a */ /* 0x000fcc0003f44000 */
[----:B------:R-:W-:Y:S02]  /*05a0*/  FSEL R8, R24, R6, P2 ;  /* 0x0000000618087208 */ /* 0x000fe40001000000 */
[----:B------:R-:W-:Y:S01]  /*05b0*/  FSEL R9, R25, R7, P2 ;  /* 0x0000000719097208 */ /* 0x000fe20001000000 */
[----:B------:R-:W-:Y:S06]  /*05c0*/  @P3 BRA `(.L_x_2) ;  /* 0xfffffff800ec3947 */ /* 0x000fec000383ffff */
.L_x_1:
[----:B------:R-:W-:Y:S05]  /*05d0*/  @!P1 BRA `(.L_x_0) ;  /* 0x0000000400389947 */ /* 0x000fea0003800000 */
[----:B------:R-:W-:Y:S02]  /*05e0*/  ISETP.GE.U32.AND P2, PT, R2, 0x8, PT ;  /* 0x000000080200780c */ /* 0x000fe40003f46070 */
[----:B------:R-:W-:-:S04]  /*05f0*/  LOP3.LUT R24, R0, 0x7, RZ, 0xc0, !PT ;  /* 0x0000000700187812 */ /* 0x000fc800078ec0ff */
[----:B------:R-:W-:-:S07]  /*0600*/  ISETP.NE.AND P1, PT, R24, RZ, PT ;  /* 0x000000ff1800720c */ /* 0x000fce0003f25270 */
[----:B------:R-:W-:Y:S06]  /*0610*/  @!P2 BRA `(.L_x_3) ;  /* 0x00000000008ca947 */ /* 0x000fec0003800000 */
[----:B------:R-:W0:Y:S02]  /*0620*/  LDC.64 R18, c[0x0][0x380] ;  /* 0x0000e000ff127b82 */ /* 0x000e240000000a00 */
[----:B0-----:R-:W-:-:S05]  /*0630*/  IMAD.WIDE.U32 R18, R3, 0x8, R18 ;  /* 0x0000000803127825 */ /* 0x001fca00078e0012 */
        /* <DEDUP_REMOVED lines=8> */
[----:B------:R-:W-:Y:S01]  /*06c0*/  VIADD R3, R3, 0x8 ;  /* 0x0000000803037836 */ /* 0x000fe20000000000 */
[----:B--2---:R-:W-:-:S06]  /*06d0*/  DSETP.GT.AND P2, PT, R20, R8, PT ;  /* 0x000000081400722a */ /* 0x004fcc0003f44000 */
        /* <DEDUP_REMOVED lines=22> */
[----:B------:R-:W-:-:S07]  /*0840*/  FSEL R9, R17, R5, P2 ;  /* 0x0000000511097208 */ /* 0x000fce0001000000 */
.L_x_3:
        /* <DEDUP_REMOVED lines=23> */
[----:B------:R-:W-:-:S07]  /*09c0*/  FSEL R9, R15, R7, P2 ;  /* 0x000000070f097208 */ /* 0x000fce0001000000 */
.L_x_4:
[----:B------:R-:W-:Y:S05]  /*09d0*/  @!P1 BRA `(.L_x_0) ;  /* 0x0000000000389947 */ /* 0x000fea0003800000 */
[----:B------:R-:W0:Y:S01]  /*09e0*/  LDC.64 R4, c[0x0][0x380] ;  /* 0x0000e000ff047b82 */ /* 0x000e220000000a00 */
[----:B------:R-:W-:Y:S02]  /*09f0*/  IMAD.MOV R6, RZ, RZ, -R2 ;  /* 0x000000ffff067224 */ /* 0x000fe400078e0a02 */
[----:B0-----:R-:W-:-:S07]  /*0a00*/  IMAD.WIDE.U32 R4, R3, 0x8, R4 ;  /* 0x0000000803047825 */ /* 0x001fce00078e0004 */
.L_x_5:
[----:B------:R-:W-:Y:S02]  /*0a10*/  IMAD.MOV.U32 R2, RZ, RZ, R4 ;  /* 0x000000ffff027224 */ /* 0x000fe400078e0004 */
[----:B------:R-:W-:-:S06]  /*0a20*/  IMAD.MOV.U32 R3, RZ, RZ, R5 ;  /* 0x000000ffff037224 */ /* 0x000fcc00078e0005 */
[----:B------:R-:W2:Y:S01]  /*0a30*/  LDG.E.64 R2, desc[UR8][R2.64] ;  /* 0x0000000802027981 */ /* 0x000ea2000c1e1b00 */
[----:B------:R-:W-:Y:S01]  /*0a40*/  VIADD R6, R6, 0x1 ;  /* 0x0000000106067836 */ /* 0x000fe20000000000 */
[----:B------:R-:W-:-:S04]  /*0a50*/  IADD3 R4, P3, PT, R4, 0x8, RZ ;  /* 0x0000000804047810 */ /* 0x000fc80007f7e0ff */
[----:B------:R-:W-:Y:S01]  /*0a60*/  ISETP.NE.AND P2, PT, R6, RZ, PT ;  /* 0x000000ff0600720c */ /* 0x000fe20003f45270 */
[----:B------:R-:W-:Y:S01]  /*0a70*/  IMAD.X R5, RZ, RZ, R5, P3 ;  /* 0x000000ffff057224 */ /* 0x000fe200018e0605 */
[----:B--2---:R-:W-:-:S06]  /*0a80*/  DSETP.GT.AND P1, PT, R2, R8, PT ;  /* 0x000000080200722a */ /* 0x004fcc0003f24000 */
[----:B------:R-:W-:Y:S02]  /*0a90*/  FSEL R8, R2, R8, P1 ;  /* 0x0000000802087208 */ /* 0x000fe40000800000 */
[----:B------:R-:W-:-:S03]  /*0aa0*/  FSEL R9, R3, R9, P1 ;  /* 0x0000000903097208 */ /* 0x000fc60000800000 */
[----:B------:R-:W-:Y:S05]  /*0ab0*/  @P2 BRA `(.L_x_5) ;  /* 0xfffffffc00d42947 */ /* 0x000fea000383ffff */
.L_x_0:
[----:B------:R-:W-:Y:S01]  /*0ac0*/  CS2R R6, SRZ ;  /* 0x0000000000067805 */ /* 0x000fe2000001ff00 */
[----:B------:R-:W-:Y:S06]  /*0ad0*/  @!P0 BRA `(.L_x_6) ;  /* 0x0000000c00248947 */ /* 0x000fec0003800000 */
[----:B------:R-:W-:Y:S02]  /*0ae0*/  ISETP.NE.AND P0, PT, R0, 0x1, PT ;  /* 0x000000010000780c */ /* 0x000fe40003f05270 */
[----:B------:R-:W-:Y:S02]  /*0af0*/  CS2R R6, SRZ ;  /* 0x0000000000067805 */ /* 0x000fe4000001ff00 */
[----:B------:R-:W-:-:S09]  /*0b00*/  CS2R R4, SRZ ;  /* 0x0000000000047805 */ /* 0x000fd2000001ff00 */
[----:B------:R-:W-:Y:S05]  /*0b10*/  @!P0 BRA `(.L_x_7) ;  /* 0x0000000400e88947 */ /* 0x000fea0003800000 */
[----:B------:R-:W0:Y:S01]  /*0b20*/  LDCU.64 UR6, c[0x0][0x390] ;  /* 0x00007200ff0677ac */ /* 0x000e220008000a00 */
[----:B------:R-:W-:Y:S02]  /*0b30*/  LOP3.LUT R0, R0, 0x7ffffffe, RZ, 0xc0, !PT ;  /* 0x7ffffffe00007812 */ /* 0x000fe400078ec0ff */
[----:B------:R-:W-:Y:S01]  /*0b40*/  CS2R R6, SRZ ;  /* 0x0000000000067805 */ /* 0x000fe2000001ff00 */
[----:B------:R-:W1:Y:S02]  /*0b50*/  LDCU.64 UR4, c[0x0][0x380] ;  /* 0x00007000ff0477ac */ /* 0x000e640008000a00 */
[----:B------:R-:W-:Y:S01]  /*0b60*/  IMAD.MOV R14, RZ, RZ, -R0 ;  /* 0x000000ffff0e7224 */ /* 0x000fe200078e0a00 */
[----:B0-----:R-:W-:Y:S02]  /*0b70*/  UIADD3 UR6, UP0, UPT, UR6, 0x8, URZ ;  /* 0x0000000806067890 */ /* 0x001fe4000ff1e0ff */
[----:B-1----:R-:W-:Y:S02]  /*0b80*/  UIADD3 UR4, UP1, UPT, UR4, 0x8, URZ ;  /* 0x0000000804047890 */ /* 0x002fe4000ff3e0ff */
[----:B------:R-:W-:-:S02]  /*0b90*/  UIADD3.X UR7, UPT, UPT, URZ, UR7, URZ, UP0, !UPT ;  /* 0x00000007ff077290 */ /* 0x000fc400087fe4ff */
[----:B------:R-:W-:Y:S01]  /*0ba0*/  IMAD.U32 R12, RZ, RZ, UR6 ;  /* 0x00000006ff0c7e24 */ /* 0x000fe2000f8e00ff */
[----:B------:R-:W-:Y:S01]  /*0bb0*/  UIADD3.X UR5, UPT, UPT, URZ, UR5, URZ, UP1, !UPT ;  /* 0x00000005ff057290 */ /* 0x000fe20008ffe4ff */
[----:B------:R-:W-:Y:S02]  /*0bc0*/  IMAD.U32 R10, RZ, RZ, UR4 ;  /* 0x00000004ff0a7e24 */ /* 0x000fe4000f8e00ff */
[----:B------:R-:W-:-:S03]  /*0bd0*/  IMAD.U32 R15, RZ, RZ, UR7 ;  /* 0x00000007ff0f7e24 */ /* 0x000fc6000f8e00ff */
[----:B------:R-:W-:-:S07]  /*0be0*/  IMAD.U32 R11, RZ, RZ, UR5 ;  /* 0x00000005ff0b7e24 */ /* 0x000fce000f8e00ff */
.L_x_10:
[----:B------:R-:W2:Y:S01]  /*0bf0*/  LDG.E.64 R20, desc[UR8][R10.64+-0x8] ;  /* 0xfffff8080a147981 */ /* 0x000ea2000c1e1b00 */
[----:B------:R-:W-:Y:S01]  /*0c00*/  IMAD.MOV.U32 R4, RZ, RZ, 0x652b82fe ;  /* 0x652b82feff047424 */ /* 0x000fe200078e00ff */
[----:B------:R-:W-:Y:S01]  /*0c10*/  UMOV UR4, 0xfefa39ef ;  /* 0xfefa39ef00047882 */ /* 0x000fe20000000000 */
[----:B------:R-:W-:Y:S01]  /*0c20*/  IMAD.MOV.U32 R5, RZ, RZ, 0x3ff71547 ;  /* 0x3ff71547ff057424 */ /* 0x000fe200078e00ff */
[----:B------:R-:W-:Y:S01]  /*0c30*/  UMOV UR5, 0x3fe62e42 ;  /* 0x3fe62e4200057882 */ /* 0x000fe20000000000 */
        /* <DEDUP_REMOVED lines=20> */
[----:B--2---:R-:W-:-:S08]  /*0d80*/  DADD R20, R20, -R8 ;  /* 0x0000000014147229 */ /* 0x004fd00000000808 */
[----:B------:R-:W-:Y:S02]  /*0d90*/  DFMA R18, R20, R4, 6.75539944105574400000e+15 ;  /* 0x433800001412742b */ /* 0x000fe40000000004 */
[----:B------:R-:W-:-:S06]  /*0da0*/  FSETP.GEU.AND P0, PT, |R21|, 4.1917929649353027344, PT ;  /* 0x4086232b1500780b */ /* 0x000fcc0003f0e200 */
[----:B------:R-:W-:-:S08]  /*0db0*/  DADD R16, R18, -6.75539944105574400000e+15 ;  /* 0xc338000012107429 */ /* 0x000fd00000000000 */
[----:B------:R-:W-:-:S08]  /*0dc0*/  DFMA R2, R16, -UR4, R20 ;  /* 0x8000000410027c2b */ /* 0x000fd00008000014 */
[----:B------:R-:W-:Y:S01]  /*0dd0*/  DFMA R16, R16, -UR6, R2 ;  /* 0x8000000610107c2b */ /* 0x000fe20008000002 */
[----:B------:R-:W-:Y:S02]  /*0de0*/  IMAD.MOV.U32 R2, RZ, RZ, -0x35dec16 ;  /* 0xfca213eaff027424 */ /* 0x000fe400078e00ff */
[----:B------:R-:W-:-:S06]  /*0df0*/  IMAD.MOV.U32 R3, RZ, RZ, 0x3e928af3 ;  /* 0x3e928af3ff037424 */ /* 0x000fcc00078e00ff */
[----:B------:R-:W-:-:S08]  /*0e00*/  DFMA R22, R16, UR10, R2 ;  /* 0x0000000a10167c2b */ /* 0x000fd00008000002 */
[----:B------:R-:W-:-:S08]  /*0e10*/  DFMA R22, R16, R22, UR12 ;  /* 0x0000000c10167e2b */ /* 0x000fd00008000016 */
[----:B------:R-:W-:-:S08]  /*0e20*/  DFMA R22, R16, R22, UR14 ;  /* 0x0000000e10167e2b */ /* 0x000fd00008000016 */
[----:B------:R-:W-:-:S08]  /*0e30*/  DFMA R22, R16, R22, UR16 ;  /* 0x0000001010167e2b */ /* 0x000fd00008000016 */
[----:B------:R-:W-:-:S08]  /*0e40*/  DFMA R22, R16, R22, UR18 ;  /* 0x0000001210167e2b */ /* 0x000fd00008000016 */
[----:B------:R-:W-:-:S08]  /*0e50*/  DFMA R22, R16, R22, UR20 ;  /* 0x0000001410167e2b */ /* 0x000fd00008000016 */
[----:B------:R-:W-:-:S08]  /*0e60*/  DFMA R22, R16, R22, UR22 ;  /* 0x0000001610167e2b */ /* 0x000fd00008000016 */
[----:B------:R-:W-:-:S08]  /*0e70*/  DFMA R22, R16, R22, UR24 ;  /* 0x0000001810167e2b */ /* 0x000fd00008000016 */
[----:B------:R-:W-:-:S08]  /*0e80*/  DFMA R22, R16, R22, UR26 ;  /* 0x0000001a10167e2b */ /* 0x000fd00008000016 */
[----:B------:R-:W-:-:S08]  /*0e90*/  DFMA R22, R16, R22, 1 ;  /* 0x3ff000001016742b */ /* 0x000fd00000000016 */
[----:B------:R-:W-:Y:S01]  /*0ea0*/  DFMA R22, R16, R22, 1 ;  /* 0x3ff000001016742b */ /* 0x000fe20000000016 */
[----:B------:R-:W-:Y:S02]  /*0eb0*/  IMAD.MOV.U32 R16, RZ, RZ, R12 ;  /* 0x000000ffff107224 */ /* 0x000fe400078e000c */
[----:B------:R-:W-:-:S07]  /*0ec0*/  IMAD.MOV.U32 R17, RZ, RZ, R15 ;  /* 0x000000ffff117224 */ /* 0x000fce00078e000f */
[----:B------:R-:W-:Y:S02]  /*0ed0*/  IMAD R13, R18, 0x100000, R23 ;  /* 0x00100000120d7824 */ /* 0x000fe400078e0217 */
[----:B------:R-:W-:Y:S01]  /*0ee0*/  IMAD.MOV.U32 R12, RZ, RZ, R22 ;  /* 0x000000ffff0c7224 */ /* 0x000fe200078e0016 */
[----:B------:R-:W-:Y:S06]  /*0ef0*/  @!P0 BRA `(.L_x_8) ;  /* 0x0000000000348947 */ /* 0x000fec0003800000 */
[----:B------:R-:W-:Y:S01]  /*0f00*/  FSETP.GEU.AND P1, PT, |R21|, 4.2275390625, PT ;  /* 0x408748001500780b */ /* 0x000fe20003f2e200 */
[C---:B------:R-:W-:Y:S02]  /*0f10*/  DADD R12, R20.reuse, +INF ;  /* 0x7ff00000140c7429 */ /* 0x040fe40000000000 */
[----:B------:R-:W-:-:S08]  /*0f20*/  DSETP.GEU.AND P0, PT, R20, RZ, PT ;  /* 0x000000ff1400722a */ /* 0x000fd00003f0e000 */
[----:B------:R-:W-:Y:S02]  /*0f30*/  FSEL R12, R12, RZ, P0 ;  /* 0x000000ff0c0c7208 */ /* 0x000fe40000000000 */
[----:B------:R-:W-:Y:S01]  /*0f40*/  FSEL R13, R13, RZ, P0 ;  /* 0x000000ff0d0d7208 */ /* 0x000fe20000000000 */
[----:B------:R-:W-:Y:S06]  /*0f50*/  @P1 BRA `(.L_x_8) ;  /* 0x00000000001c1947 */ /* 0x000fec0003800000 */
[----:B------:R-:W-:-:S04]  /*0f60*/  LEA.HI R12, R18, R18, RZ, 0x1 ;  /* 0x00000012120c7211 */ /* 0x000fc800078f08ff */
[----:B------:R-:W-:-:S05]  /*0f70*/  SHF.R.S32.HI R13, RZ, 0x1, R12 ;  /* 0x00000001ff0d7819 */ /* 0x000fca000001140c */
[----:B------:R-:W-:Y:S02]  /*0f80*/  IMAD.IADD R12, R18, 0x1, -R13 ;  /* 0x00000001120c7824 */ /* 0x000fe400078e0a0d */
[----:B------:R-:W-:-:S03]  /*0f90*/  IMAD R23, R13, 0x100000, R23 ;  /* 0x001000000d177824 */ /* 0x000fc600078e0217 */
[----:B------:R-:W-:Y:S01]  /*0fa0*/  LEA R13, R12, 0x3ff00000, 0x14 ;  /* 0x3ff000000c0d7811 */ /* 0x000fe200078ea0ff */
[----:B------:R-:W-:-:S06]  /*0fb0*/  IMAD.MOV.U32 R12, RZ, RZ, RZ ;  /* 0x000000ffff0c7224 */ /* 0x000fcc00078e00ff */
[----:B------:R-:W-:-:S11]  /*0fc0*/  DMUL R12, R22, R12 ;  /* 0x0000000c160c7228 */ /* 0x000fd60000000000 */
.L_x_8:
[----:B------:R0:W-:Y:S04]  /*0fd0*/  STG.E.64 desc[UR8][R16.64+-0x8], R12 ;  /* 0xfffff80c10007986 */ /* 0x0001e8000c101b08 */
[----:B------:R-:W2:Y:S01]  /*0fe0*/  LDG.E.64 R18, desc[UR8][R10.64] ;  /* 0x000000080a127981 */ /* 0x000ea2000c1e1b00 */
[----:B------:R-:W-:Y:S02]  /*0ff0*/  DADD R6, R12, R6 ;  /* 0x000000000c067229 */ /* 0x000fe40000000006 */
[----:B--2---:R-:W-:-:S08]  /*1000*/  DADD R18, R18, -R8 ;  /* 0x0000000012127229 */ /* 0x004fd00000000808 */
[----:B------:R-:W-:Y:S02]  /*1010*/  DFMA R4, R18, R4, 6.75539944105574400000e+15 ;  /* 0x433800001204742b */ /* 0x000fe40000000004 */
[----:B------:R-:W-:-:S06]  /*1020*/  FSETP.GEU.AND P0, PT, |R19|, 4.1917929649353027344, PT ;  /* 0x4086232b1300780b */ /* 0x000fcc0003f0e200 */
[----:B------:R-:W-:-:S08]  /*1030*/  DADD R20, R4, -6.75539944105574400000e+15 ;  /* 0xc338000004147429 */ /* 0x000fd00000000000 */
[----:B------:R-:W-:-:S08]  /*1040*/  DFMA R22, R20, -UR4, R18 ;  /* 0x8000000414167c2b */ /* 0x000fd00008000012 */
[----:B------:R-:W-:-:S08]  /*1050*/  DFMA R20, R20, -UR6, R22 ;  /* 0x8000000614147c2b */ /* 0x000fd00008000016 */
        /* <DEDUP_REMOVED lines=10> */
[----:B------:R-:W-:-:S10]  /*1100*/  DFMA R20, R20, R2, 1 ;  /* 0x3ff000001414742b */ /* 0x000fd40000000002 */
[----:B------:R-:W-:Y:S02]  /*1110*/  IMAD R3, R4, 0x100000, R21 ;  /* 0x0010000004037824 */ /* 0x000fe400078e0215 */
[----:B------:R-:W-:Y:S01]  /*1120*/  IMAD.MOV.U32 R2, RZ, RZ, R20 ;  /* 0x000000ffff027224 */ /* 0x000fe200078e0014 */
[----:B0-----:R-:W-:Y:S06]  /*1130*/  @!P0 BRA `(.L_x_9) ;  /* 0x0000000000348947 */ /* 0x001fec0003800000 */
        /* <DEDUP_REMOVED lines=13> */
.L_x_9:
[----:B------:R0:W-:Y:S01]  /*1210*/  STG.E.64 desc[UR8][R16.64], R2 ;  /* 0x0000000210007986 */ /* 0x0001e2000c101b08 */
[----:B------:R-:W-:Y:S01]  /*1220*/  VIADD R14, R14, 0x2 ;  /* 0x000000020e0e7836 */ /* 0x000fe20000000000 */
[----:B------:R-:W-:Y:S01]  /*1230*/  IADD3 R12, P1, PT, R16, 0x10, RZ ;  /* 0x00000010100c7810 */ /* 0x000fe20007f3e0ff */
[----:B------:R-:W-:Y:S01]  /*1240*/  DADD R6, R6, R2 ;  /* 0x0000000006067229 */ /* 0x000fe20000000002 */
[----:B------:R-:W-:Y:S02]  /*1250*/  IADD3 R10, P2, PT, R10, 0x10, RZ ;  /* 0x000000100a0a7810 */ /* 0x000fe40007f5e0ff */
[----:B------:R-:W-:Y:S01]  /*1260*/  ISETP.NE.AND P0, PT, R14, RZ, PT ;  /* 0x000000ff0e00720c */ /* 0x000fe20003f05270 */
[----:B------:R-:W-:Y:S02]  /*1270*/  IMAD.X R15, RZ, RZ, R17, P1 ;  /* 0x000000ffff0f7224 */ /* 0x000fe400008e0611 */
[----:B------:R-:W-:-:S10]  /*1280*/  IMAD.X R11, RZ, RZ, R11, P2 ;  /* 0x000000ffff0b7224 */ /* 0x000fd400010e060b */
[----:B0-----:R-:W-:Y:S05]  /*1290*/  @P0 BRA `(.L_x_10) ;  /* 0xfffffff800540947 */ /* 0x001fea000383ffff */
[----:B------:R-:W-:Y:S02]  /*12a0*/  IMAD.MOV.U32 R4, RZ, RZ, R0 ;  /* 0x000000ffff047224 */ /* 0x000fe400078e0000 */
[----:B------:R-:W-:-:S07]  /*12b0*/  IMAD.MOV.U32 R5, RZ, RZ, RZ ;  /* 0x000000ffff057224 */ /* 0x000fce00078e00ff */
.L_x_7:
[----:B------:R-:W0:Y:S02]  /*12c0*/  LDC R0, c[0x0][0x388] ;  /* 0x0000e200ff007b82 */ /* 0x000e240000000800 */
[----:B0-----:R-:W-:-:S04]  /*12d0*/  LOP3.LUT R2, R0, 0x1, RZ, 0xc0, !PT ;  /* 0x0000000100027812 */ /* 0x001fc800078ec0ff */
[----:B------:R-:W-:-:S13]  /*12e0*/  ISETP.NE.U32.AND P0, PT, R2, 0x1, PT ;  /* 0x000000010200780c */ /* 0x000fda0003f05070 */
[----:B------:R-:W-:Y:S05]  /*12f0*/  @P0 BRA `(.L_x_6) ;  /* 0x00000004001c0947 */ /* 0x000fea0003800000 */
[----:B------:R-:W0:Y:S01]  /*1300*/  LDCU.64 UR4, c[0x0][0x380] ;  /* 0x00007000ff0477ac */ /* 0x000e220008000a00 */
[C---:B------:R-:W-:Y:S01]  /*1310*/  IMAD.SHL.U32 R2, R4.reuse, 0x8, RZ ;  /* 0x0000000804027824 */ /* 0x040fe200078e00ff */
[----:B------:R-:W-:-:S04]  /*1320*/  SHF.L.U64.HI R3, R4, 0x3, R5 ;  /* 0x0000000304037819 */ /* 0x000fc80000010205 */
[----:B0-----:R-:W-:-:S04]  /*1330*/  IADD3 R14, P0, PT, R2, UR4, RZ ;  /* 0x00000004020e7c10 */ /* 0x001fc8000ff1e0ff */
[----:B------:R-:W-:-:S05]  /*1340*/  IADD3.X R15, PT, PT, R3, UR5, RZ, P0, !PT ;  /* 0x00000005030f7c10 */ /* 0x000fca00087fe4ff */
[----:B------:R-:W2:Y:S01]  /*1350*/  LDG.E.64 R4, desc[UR8][R14.64] ;  /* 0x000000080e047981 */ /* 0x000ea2000c1e1b00 */
[----:B------:R-:W-:Y:S01]  /*1360*/  UMOV UR4, 0xfefa39ef ;  /* 0xfefa39ef00047882 */ /* 0x000fe20000000000 */
[----:B------:R-:W-:Y:S01]  /*1370*/  UMOV UR5, 0x3fe62e42 ;  /* 0x3fe62e4200057882 */ /* 0x000fe20000000000 */
[----:B--2---:R-:W-:Y:S01]  /*1380*/  DADD R8, R4, -R8 ;  /* 0x0000000004087229 */ /* 0x004fe20000000808 */
[----:B------:R-:W-:Y:S02]  /*1390*/  IMAD.MOV.U32 R4, RZ, RZ, 0x652b82fe ;  /* 0x652b82feff047424 */ /* 0x000fe400078e00ff */
[----:B------:R-:W-:-:S06]  /*13a0*/  IMAD.MOV.U32 R5, RZ, RZ, 0x3ff71547 ;  /* 0x3ff71547ff057424 */ /* 0x000fcc00078e00ff */
[----:B------:R-:W-:Y:S01]  /*13b0*/  DFMA R4, R8, R4, 6.75539944105574400000e+15 ;  /* 0x433800000804742b */ /* 0x000fe20000000004 */
[----:B------:R-:W-:-:S07]  /*13c0*/  FSETP.GEU.AND P0, PT, |R9|, 4.1917929649353027344, PT ;  /* 0x4086232b0900780b */ /* 0x000fce0003f0e200 */
[----:B------:R-:W-:-:S08]  /*13d0*/  DADD R10, R4, -6.75539944105574400000e+15 ;  /* 0xc3380000040a7429 */ /* 0x000fd00000000000 */
[----:B------:R-:W-:Y:S01]  /*13e0*/  DFMA R12, R10, -UR4, R8 ;  /* 0x800000040a0c7c2b */ /* 0x000fe20008000008 */
[----:B------:R-:W-:Y:S01]  /*13f0*/  UMOV UR4, 0x3b39803f ;  /* 0x3b39803f00047882 */ /* 0x000fe20000000000 */
[----:B------:R-:W-:-:S06]  /*1400*/  UMOV UR5, 0x3c7abc9e ;  /* 0x3c7abc9e00057882 */ /* 0x000fcc0000000000 */
[----:B------:R-:W-:Y:S01]  /*1410*/  DFMA R10, R10, -UR4, R12 ;  /* 0x800000040a0a7c2b */ /* 0x000fe2000800000c */
[----:B------:R-:W-:Y:S01]  /*1420*/  UMOV UR4, 0x69ce2bdf ;  /* 0x69ce2bdf00047882 */ /* 0x000fe20000000000 */
[----:B------:R-:W-:Y:S01]  /*1430*/  IMAD.MOV.U32 R12, RZ, RZ, -0x35dec16 ;  /* 0xfca213eaff0c7424 */ /* 0x000fe200078e00ff */
[----:B------:R-:W-:Y:S01]  /*1440*/  UMOV UR5, 0x3e5ade15 ;  /* 0x3e5ade1500057882 */ /* 0x000fe20000000000 */
[----:B------:R-:W-:-:S06]  /*1450*/  IMAD.MOV.U32 R13, RZ, RZ, 0x3e928af3 ;  /* 0x3e928af3ff0d7424 */ /* 0x000fcc00078e00ff */
[----:B------:R-:W-:Y:S01]  /*1460*/  DFMA R12, R10, UR4, R12 ;  /* 0x000000040a0c7c2b */ /* 0x000fe2000800000c */
[----:B------:R-:W-:Y:S01]  /*1470*/  UMOV UR4, 0x62401315 ;  /* 0x6240131500047882 */ /* 0x000fe20000000000 */
[----:B------:R-:W-:-:S06]  /*1480*/  UMOV UR5, 0x3ec71dee ;  /* 0x3ec71dee00057882 */ /* 0x000fcc0000000000 */
[----:B------:R-:W-:Y:S01]  /*1490*/  DFMA R12, R10, R12, UR4 ;  /* 0x000000040a0c7e2b */ /* 0x000fe2000800000c */
        /* <DEDUP_REMOVED lines=20> */
[C---:B------:R-:W-:Y:S01]  /*15e0*/  DFMA R12, R10.reuse, R12, UR4 ;  /* 0x000000040a0c7e2b */ /* 0x040fe2000800000c */
[----:B------:R-:W0:Y:S07]  /*15f0*/  LDCU.64 UR4, c[0x0][0x390] ;  /* 0x00007200ff0477ac */ /* 0x000e2e0008000a00 */
[----:B------:R-:W-:-:S08]  /*1600*/  DFMA R12, R10, R12, 1 ;  /* 0x3ff000000a0c742b */ /* 0x000fd0000000000c */
[----:B------:R-:W-:Y:S01]  /*1610*/  DFMA R12, R10, R12, 1 ;  /* 0x3ff000000a0c742b */ /* 0x000fe2000000000c */
[----:B0-----:R-:W-:-:S04]  /*1620*/  IADD3 R10, P1, PT, R2, UR4, RZ ;  /* 0x00000004020a7c10 */ /* 0x001fc8000ff3e0ff */
[----:B------:R-:W-:-:S05]  /*1630*/  IADD3.X R11, PT, PT, R3, UR5, RZ, P1, !PT ;  /* 0x00000005030b7c10 */ /* 0x000fca0008ffe4ff */
        /* <DEDUP_REMOVED lines=10> */
[----:B------:R-:W-:Y:S01]  /*16e0*/  SHF.R.S32.HI R3, RZ, 0x1, R2 ;  /* 0x00000001ff037819 */ /* 0x000fe20000011402 */
[----:B------:R-:W-:-:S04]  /*16f0*/  IMAD.MOV.U32 R2, RZ, RZ, R12 ;  /* 0x000000ffff027224 */ /* 0x000fc800078e000c */
[----:B------:R-:W-:Y:S02]  /*1700*/  IMAD.IADD R4, R4, 0x1, -R3 ;  /* 0x0000000104047824 */ /* 0x000fe400078e0a03 */
[----:B------:R-:W-:-:S03]  /*1710*/  IMAD R3, R3, 0x100000, R13 ;  /* 0x0010000003037824 */ /* 0x000fc600078e020d */
[----:B------:R-:W-:Y:S01]  /*1720*/  LEA R5, R4, 0x3ff00000, 0x14 ;  /* 0x3ff0000004057811 */ /* 0x000fe200078ea0ff */
[----:B------:R-:W-:-:S06]  /*1730*/  IMAD.MOV.U32 R4, RZ, RZ, RZ ;  /* 0x000000ffff047224 */ /* 0x000fcc00078e00ff */
[----:B------:R-:W-:-:S11]  /*1740*/  DMUL R2, R2, R4 ;  /* 0x0000000402027228 */ /* 0x000fd60000000000 */
.L_x_11:
[----:B------:R0:W-:Y:S01]  /*1750*/  STG.E.64 desc[UR8][R10.64], R2 ;  /* 0x000000020a007986 */ /* 0x0001e2000c101b08 */
[----:B------:R-:W-:-:S11]  /*1760*/  DADD R6, R6, R2 ;  /* 0x0000000006067229 */ /* 0x000fd60000000002 */
.L_x_6:
[----:B------:R-:W-:-:S13]  /*1770*/  ISETP.GE.AND P0, PT, R0, 0x1, PT ;  /* 0x000000010000780c */ /* 0x000fda0003f06270 */
[----:B------:R-:W-:Y:S05]  /*1780*/  @!P0 EXIT ;  /* 0x000000000000894d */ /* 0x000fea0003800000 */
[C---:B------:R-:W-:Y:S01]  /*1790*/  ISETP.GE.U32.AND P0, PT, R0.reuse, 0x10, PT ;  /* 0x000000100000780c */ /* 0x040fe20003f06070 */
[----:B------:R-:W-:Y:S01]  /*17a0*/  IMAD.MOV.U32 R5, RZ, RZ, RZ ;  /* 0x000000ffff057224 */ /* 0x000fe200078e00ff */
[----:B------:R-:W-:-:S11]  /*17b0*/  LOP3.LUT R26, R0, 0xf, RZ, 0xc0, !PT ;  /* 0x0000000f001a7812 */ /* 0x000fd600078ec0ff */
[----:B------:R-:W-:Y:S05]  /*17c0*/  @!P0 BRA `(.L_x_12) ;  /* 0x0000001400788947 */ /* 0x000fea0003800000 */
[----:B------:R-:W1:Y:S01]  /*17d0*/  LDCU.64 UR4, c[0x0][0x390] ;  /* 0x00007200ff0477ac */ /* 0x000e620008000a00 */
[----:B------:R-:W-:-:S05]  /*17e0*/  LOP3.LUT R5, R0, 0x7ffffff0, RZ, 0xc0, !PT ;  /* 0x7ffffff000057812 */ /* 0x000fca00078ec0ff */
[----:B------:R-:W-:Y:S01]  /*17f0*/  IMAD.MOV R27, RZ, RZ, -R5 ;  /* 0x000000ffff1b7224 */ /* 0x000fe200078e0a05 */
[----:B-1----:R-:W-:-:S04]  /*1800*/  UIADD3 UR4, UP0, UPT, UR4, 0x40, URZ ;  /* 0x0000004004047890 */ /* 0x002fc8000ff1e0ff */
[----:B------:R-:W-:Y:S02]  /*1810*/  UIADD3.X UR5, UPT, UPT, URZ, UR5, URZ, UP0, !UPT ;  /* 0x00000005ff057290 */ /* 0x000fe400087fe4ff */
[----:B------:R-:W-:-:S04]  /*1820*/  IMAD.U32 R0, RZ, RZ, UR4 ;  /* 0x00000004ff007e24 */ /* 0x000fc8000f8e00ff */
[----:B0-----:R-:W-:-:S07]  /*1830*/  IMAD.U32 R3, RZ, RZ, UR5 ;  /* 0x00000005ff037e24 */ /* 0x001fce000f8e00ff */
.L_x_29:
[----:B-1----:R-:W-:Y:S02]  /*1840*/  IMAD.MOV.U32 R22, RZ, RZ, R0 ;  /* 0x000000ffff167224 */ /* 0x002fe400078e0000 */
[----:B------:R-:W-:-:S05]  /*1850*/  IMAD.MOV.U32 R23, RZ, RZ, R3 ;  /* 0x000000ffff177224 */ /* 0x000fca00078e0003 */
[----:B------:R-:W2:Y:S01]  /*1860*/  LDG.E.64 R12, desc[UR8][R22.64+-0x40] ;  /* 0xffffc008160c7981 */ /* 0x000ea2000c1e1b00 */
[----:B------:R-:W0:Y:S01]  /*1870*/  MUFU.RCP64H R3, R7 ;  /* 0x0000000700037308 */ /* 0x000e220000001800 */
[----:B------:R-:W-:Y:S02]  /*1880*/  IMAD.MOV.U32 R2, RZ, RZ, 0x1 ;  /* 0x00000001ff027424 */ /* 0x000fe400078e00ff */
[----:B------:R-:W-:-:S05]  /*1890*/  VIADD R27, R27, 0x10 ;  /* 0x000000101b1b7836 */ /* 0x000fca0000000000 */
[----:B------:R-:W-:Y:S01]  /*18a0*/  ISETP.NE.AND P1, PT, R27, RZ, PT ;  /* 0x000000ff1b00720c */ /* 0x000fe20003f25270 */
[----:B0-----:R-:W-:-:S08]  /*18b0*/  DFMA R8, R2, -R6, 1 ;  /* 0x3ff000000208742b */ /* 0x001fd00000000806 */
[----:B------:R-:W-:-:S08]  /*18c0*/  DFMA R8, R8, R8, R8 ;  /* 0x000000080808722b */ /* 0x000fd00000000008 */
[----:B------:R-:W-:-:S08]  /*18d0*/  DFMA R8, R2, R8, R2 ;  /* 0x000000080208722b */ /* 0x000fd00000000002 */
[----:B------:R-:W-:-:S08]  /*18e0*/  DFMA R2, R8, -R6, 1 ;  /* 0x3ff000000802742b */ /* 0x000fd00000000806 */
[----:B------:R-:W-:-:S08]  /*18f0*/  DFMA R2, R8, R2, R8 ;  /* 0x000000020802722b */ /* 0x000fd00000000008 */
[----:B--2---:R-:W-:Y:S01]  /*1900*/  DMUL R8, R12, R2 ;  /* 0x000000020c087228 */ /* 0x004fe20000000000 */
[----:B------:R-:W-:-:S07]  /*1910*/  FSETP.GEU.AND P2, PT, |R13|, 6.5827683646048100446e-37, PT ;  /* 0x036000000d00780b */ /* 0x000fce0003f4e200 */
[----:B------:R-:W-:-:S08]  /*1920*/  DFMA R10, R8, -R6, R12 ;  /* 0x80000006080a722b */ /* 0x000fd0000000000c */
[----:B------:R-:W-:-:S10]  /*1930*/  DFMA R2, R2, R10, R8 ;  /* 0x0000000a0202722b */ /* 0x000fd40000000008 */
[----:B------:R-:W-:-:S05]  /*1940*/  FFMA R0, RZ, R7, R3 ;  /* 0x00000007ff007223 */ /* 0x000fca0000000003 */
[----:B------:R-:W-:-:S13]  /*1950*/  FSETP.GT.AND P0, PT, |R0|, 1.469367938527859385e-39, PT ;  /* 0x001000000000780b */ /* 0x000fda0003f04200 */
[----:B------:R-:W-:Y:S05]  /*1960*/  @P0 BRA P2, `(.L_x_13) ;  /* 0x0000000000100947 */ /* 0x000fea0001000000 */
[----:B------:R-:W-:Y:S01]  /*1970*/  IMAD.MOV.U32 R10, RZ, RZ, R6 ;  /* 0x000000ffff0a7224 */ /* 0x000fe200078e0006 */
[----:B------:R-:W-:Y:S01]  /*1980*/  MOV R24, 0x19b0 ;  /* 0x000019b000187802 */ /* 0x000fe20000000f00 */
[----:B------:R-:W-:-:S07]  /*1990*/  IMAD.MOV.U32 R11, RZ, RZ, R7 ;  /* 0x000000ffff0b7224 */ /* 0x000fce00078e0007 */
[----:B------:R-:W-:Y:S05]  /*19a0*/  CALL.REL.NOINC `($__internal_0_$__cuda_sm20_div_rn_f64_full) ;  /* 0x0000002400c47944 */ /* 0x000fea0003c00000 */
.L_x_13:
[----:B------:R-:W2:Y:S01]  /*19b0*/  LDG.E.64 R12, desc[UR8][R22.64+-0x38] ;  /* 0xffffc808160c7981 */ /* 0x000ea2000c1e1b00 */
[----:B------:R-:W0:Y:S01]  /*19c0*/  MUFU.RCP64H R9, R7 ;  /* 0x0000000700097308 */ /* 0x000e220000001800 */
[----:B------:R-:W-:Y:S02]  /*19d0*/  IMAD.MOV.U32 R8, RZ, RZ, 0x1 ;  /* 0x00000001ff087424 */ /* 0x000fe400078e00ff */
[----:B------:R1:W-:Y:S04]  /*19e0*/  STG.E.64 desc[UR8][R22.64+-0x40], R2 ;  /* 0xffffc00216007986 */ /* 0x0003e8000c101b08 */
        /* <DEDUP_REMOVED lines=11> */
[----:B-1----:R-:W-:Y:S05]  /*1aa0*/  @P0 BRA P2, `(.L_x_14) ;  /* 0x0000000000180947 */ /* 0x002fea0001000000 */
[----:B------:R-:W-:Y:S01]  /*1ab0*/  IMAD.MOV.U32 R10, RZ, RZ, R6 ;  /* 0x000000ffff0a7224 */ /* 0x000fe200078e0006 */
[----:B------:R-:W-:Y:S01]  /*1ac0*/  MOV R24, 0x1af0 ;  /* 0x00001af000187802 */ /* 0x000fe20000000f00 */
[----:B------:R-:W-:-:S07]  /*1ad0*/  IMAD.MOV.U32 R11, RZ, RZ, R7 ;  /* 0x000000ffff0b7224 */ /* 0x000fce00078e0007 */
[----:B------:R-:W-:Y:S05]  /*1ae0*/  CALL.REL.NOINC `($__internal_0_$__cuda_sm20_div_rn_f64_full) ;  /* 0x0000002400747944 */ /* 0x000fea0003c00000 */
[----:B------:R-:W-:Y:S02]  /*1af0*/  IMAD.MOV.U32 R8, RZ, RZ, R2 ;  /* 0x000000ffff087224 */ /* 0x000fe400078e0002 */
[----:B------:R-:W-:-:S07]  /*1b00*/  IMAD.MOV.U32 R9, RZ, RZ, R3 ;  /* 0x000000ffff097224 */ /* 0x000fce00078e0003 */
.L_x_14:
        /* <DEDUP_REMOVED lines=20> */
.L_x_15:
        /* <DEDUP_REMOVED lines=22> */
.L_x_16:
        /* <DEDUP_REMOVED lines=20> */
.L_x_17:
        /* <DEDUP_REMOVED lines=22> */
.L_x_18:
        /* <DEDUP_REMOVED lines=20> */
.L_x_19:
        /* <DEDUP_REMOVED lines=22> */
.L_x_20:
        /* <DEDUP_REMOVED lines=20> */
.L_x_21:
        /* <DEDUP_REMOVED lines=22> */
.L_x_22:
        /* <DEDUP_REMOVED lines=20> */
.L_x_23:
        /* <DEDUP_REMOVED lines=22> */
.L_x_24:
        /* <DEDUP_REMOVED lines=20> */
.L_x_25:
        /* <DEDUP_REMOVED lines=22> */
.L_x_26:
        /* <DEDUP_REMOVED lines=20> */
.L_x_27:
        /* <DEDUP_REMOVED lines=22> */
.L_x_28:
[----:B------:R1:W-:Y:S01]  /*2d70*/  STG.E.64 desc[UR8][R22.64+0x38], R8 ;  /* 0x0000380816007986 */ /* 0x0003e2000c101b08 */
[----:B------:R-:W-:-:S05]  /*2d80*/  IADD3 R0, P0, PT, R22, 0x80, RZ ;  /* 0x0000008016007810 */ /* 0x000fca0007f1e0ff */
[----:B------:R-:W-:Y:S01]  /*2d90*/  IMAD.X R3, RZ, RZ, R23, P0 ;  /* 0x000000ffff037224 */ /* 0x000fe200000e0617 */
[----:B------:R-:W-:Y:S07]  /*2da0*/  @P1 BRA `(.L_x_29) ;  /* 0xffffffe800a41947 */ /* 0x000fee000383ffff */
.L_x_12:
[----:B------:R-:W-:-:S13]  /*2db0*/  ISETP.NE.AND P0, PT, R26, RZ, PT ;  /* 0x000000ff1a00720c */ /* 0x000fda0003f05270 */
[----:B------:R-:W-:Y:S05]  /*2dc0*/  @!P0 EXIT ;  /* 0x000000000000894d */ /* 0x000fea0003800000 */
[----:B------:R-:W2:Y:S01]  /*2dd0*/  LDCU UR4, c[0x0][0x388] ;  /* 0x00007100ff0477ac */ /* 0x000ea20008000800 */
[----:B------:R-:W-:Y:S01]  /*2de0*/  ISETP.GE.U32.AND P0, PT, R26, 0x8, PT ;  /* 0x000000081a00780c */ /* 0x000fe20003f06070 */
[----:B--2---:R-:W-:-:S12]  /*2df0*/  ULOP3.LUT UR4, UR4, 0x7, URZ, 0xc0, !UPT ;  /* 0x0000000704047892 */ /* 0x004fd8000f8ec0ff */
[----:B------:R-:W-:Y:S05]  /*2e00*/  @!P0 BRA `(.L_x_30) ;  /* 0x0000000800ac8947 */ /* 0x000fea0003800000 */
[----:B-1----:R-:W1:Y:S02]  /*2e10*/  LDC.64 R22, c[0x0][0x390] ;  /* 0x0000e400ff167b82 */ /* 0x002e640000000a00 */
[----:B-1----:R-:W-:-:S05]  /*2e20*/  IMAD.WIDE.U32 R22, R5, 0x8, R22 ;  /* 0x0000000805167825 */ /* 0x002fca00078e0016 */
[----:B------:R-:W2:Y:S01]  /*2e30*/  LDG.E.64 R12, desc[UR8][R22.64] ;  /* 0x00000008160c7981 */ /* 0x000ea2000c1e1b00 */
[----:B0-----:R-:W0:Y:S01]  /*2e40*/  MUFU.RCP64H R3, R7 ;  /* 0x0000000700037308 */ /* 0x001e220000001800 */
[----:B------:R-:W-:-:S06]  /*2e50*/  IMAD.MOV.U32 R2, RZ, RZ, 0x1 ;  /* 0x00000001ff027424 */ /* 0x000fcc00078e00ff */
        /* <DEDUP_REMOVED lines=16> */
.L_x_31:
        /* <DEDUP_REMOVED lines=22> */
.L_x_32:
        /* <DEDUP_REMOVED lines=20> */
.L_x_33:
        /* <DEDUP_REMOVED lines=22> */
.L_x_34:
        /* <DEDUP_REMOVED lines=20> */
.L_x_35:
        /* <DEDUP_REMOVED lines=22> */
.L_x_36:
        /* <DEDUP_REMOVED lines=20> */
.L_x_37:
        /* <DEDUP_REMOVED lines=22> */
.L_x_38:
[----:B------:R2:W-:Y:S01]  /*38a0*/  STG.E.64 desc[UR8][R22.64+0x38], R8 ;  /* 0x0000380816007986 */ /* 0x0005e2000c101b08 */
[----:B------:R-:W-:-:S07]  /*38b0*/  VIADD R5, R5, 0x8 ;  /* 0x0000000805057836 */ /* 0x000fce0000000000 */
.L_x_30:
[----:B------:R-:W-:-:S13]  /*38c0*/  ISETP.NE.AND P0, PT, RZ, UR4, PT ;  /* 0x00000004ff007c0c */ /* 0x000fda000bf05270 */
[----:B------:R-:W-:Y:S05]  /*38d0*/  @!P0 EXIT ;  /* 0x000000000000894d */ /* 0x000fea0003800000 */
[----:B------:R-:W3:Y:S01]  /*38e0*/  LDCU UR5, c[0x0][0x388] ;  /* 0x00007100ff0577ac */ /* 0x000ee20008000800 */
[----:B------:R-:W-:Y:S02]  /*38f0*/  UISETP.GE.U32.AND UP0, UPT, UR4, 0x4, UPT ;  /* 0x000000040400788c */ /* 0x000fe4000bf06070 */
[----:B---3--:R-:W-:-:S07]  /*3900*/  ULOP3.LUT UR5, UR5, 0x3, URZ, 0xc0, !UPT ;  /* 0x0000000305057892 */ /* 0x008fce000f8ec0ff */
[----:B------:R-:W-:Y:S05]  /*3910*/  BRA.U !UP0, `(.L_x_39) ;  /* 0x00000005085c7547 */ /* 0x000fea000b800000 */
[----:B-12---:R-:W1:Y:S02]  /*3920*/  LDC.64 R22, c[0x0][0x390] ;  /* 0x0000e400ff167b82 */ /* 0x006e640000000a00 */
        /* <DEDUP_REMOVED lines=20> */
.L_x_40:
        /* <DEDUP_REMOVED lines=22> */
.L_x_41:
        /* <DEDUP_REMOVED lines=20> */
.L_x_42:
        /* <DEDUP_REMOVED lines=22> */
.L_x_43:
[----:B------:R3:W-:Y:S01]  /*3e70*/  STG.E.64 desc[UR8][R22.64+0x18], R8 ;  /* 0x0000180816007986 */ /* 0x0007e2000c101b08 */
[----:B------:R-:W-:-:S07]  /*3e80*/  VIADD R5, R5, 0x4 ;  /* 0x0000000405057836 */ /* 0x000fce0000000000 */
.L_x_39:
[----:B------:R-:W-:-:S13]  /*3e90*/  ISETP.NE.AND P0, PT, RZ, UR5, PT ;  /* 0x00000005ff007c0c */ /* 0x000fda000bf05270 */
[----:B------:R-:W-:Y:S05]  /*3ea0*/  @!P0 EXIT ;  /* 0x000000000000894d */ /* 0x000fea0003800000 */
[----:B0-----:R-:W0:Y:S01]  /*3eb0*/  LDC.64 R2, c[0x0][0x390] ;  /* 0x0000e400ff027b82 */ /* 0x001e220000000a00 */
[----:B------:R-:W-:Y:S01]  /*3ec0*/  UIADD3 UR4, UPT, UPT, -UR5, URZ, URZ ;  /* 0x000000ff05047290 */ /* 0x000fe2000fffe1ff */
[----:B0-----:R-:W-:-:S04]  /*3ed0*/  IMAD.WIDE.U32 R2, R5, 0x8, R2 ;  /* 0x0000000805027825 */ /* 0x001fc800078e0002 */
[----:B------:R-:W-:Y:S02]  /*3ee0*/  IMAD.MOV.U32 R0, RZ, RZ, R2 ;  /* 0x000000ffff007224 */ /* 0x000fe400078e0002 */
[----:B------:R-:W-:-:S07]  /*3ef0*/  IMAD.MOV.U32 R5, RZ, RZ, R3 ;  /* 0x000000ffff057224 */ /* 0x000fce00078e0003 */
.L_x_45:
[----:B0123--:R-:W-:Y:S02]  /*3f00*/  IMAD.MOV.U32 R22, RZ, RZ, R0 ;  /* 0x000000ffff167224 */ /* 0x00ffe400078e0000 */
[----:B------:R-:W-:-:S05]  /*3f10*/  IMAD.MOV.U32 R23, RZ, RZ, R5 ;  /* 0x000000ffff177224 */ /* 0x000fca00078e0005 */
[----:B------:R-:W2:Y:S01]  /*3f20*/  LDG.E.64 R12, desc[UR8][R22.64] ;  /* 0x00000008160c7981 */ /* 0x000ea2000c1e1b00 */
[----:B------:R-:W0:Y:S01]  /*3f30*/  MUFU.RCP64H R3, R7 ;  /* 0x0000000700037308 */ /* 0x000e220000001800 */
[----:B------:R-:W-:Y:S01]  /*3f40*/  IMAD.MOV.U32 R2, RZ, RZ, 0x1 ;  /* 0x00000001ff027424 */ /* 0x000fe200078e00ff */
[----:B------:R-:W-:-:S04]  /*3f50*/  UIADD3 UR4, UPT, UPT, UR4, 0x1, URZ ;  /* 0x0000000104047890 */ /* 0x000fc8000fffe0ff */
[----:B------:R-:W-:Y:S01]  /*3f60*/  UISETP.NE.AND UP0, UPT, UR4, URZ, UPT ;  /* 0x000000ff0400728c */ /* 0x000fe2000bf05270 */
        /* <DEDUP_REMOVED lines=16> */
.L_x_44:
[----:B------:R0:W-:Y:S01]  /*4070*/  STG.E.64 desc[UR8][R22.64], R2 ;  /* 0x0000000216007986 */ /* 0x0001e2000c101b08 */
[----:B------:R-:W-:-:S05]  /*4080*/  IADD3 R0, P0, PT, R22, 0x8, RZ ;  /* 0x0000000816007810 */ /* 0x000fca0007f1e0ff */
[----:B------:R-:W-:Y:S01]  /*4090*/  IMAD.X R5, RZ, RZ, R23, P0 ;  /* 0x000000ffff057224 */ /* 0x000fe200000e0617 */
[----:B------:R-:W-:Y:S07]  /*40a0*/  BRA.U UP0, `(.L_x_45) ;  /* 0xfffffffd00947547 */ /* 0x000fee000b83ffff */
[----:B------:R-:W-:Y:S05]  /*40b0*/  EXIT ;  /* 0x000000000000794d */ /* 0x000fea0003800000 */
        .weak           $__internal_0_$__cuda_sm20_div_rn_f64_full
        .type           $__internal_0_$__cuda_sm20_div_rn_f64_full,@function
        .size           $__internal_0_$__cuda_sm20_div_rn_f64_full,(.L_x_81 - $__internal_0_$__cuda_sm20_div_rn_f64_full)
$__internal_0_$__cuda_sm20_div_rn_f64_full:
[C---:B------:R-:W-:Y:S01]  /*40c0*/  FSETP.GEU.AND P0, PT, |R11|.reuse, 1.469367938527859385e-39, PT ;  /* 0x001000000b00780b */ /* 0x040fe20003f0e200 */
[----:B------:R-:W-:Y:S01]  /*40d0*/  IMAD.MOV.U32 R18, RZ, RZ, 0x1 ;  /* 0x00000001ff127424 */ /* 0x000fe200078e00ff */
[C---:B------:R-:W-:Y:S01]  /*40e0*/  LOP3.LUT R8, R11.reuse, 0x800fffff, RZ, 0xc0, !PT ;  /* 0x800fffff0b087812 */ /* 0x040fe200078ec0ff */
[----:B------:R-:W-:Y:S01]  /*40f0*/  IMAD.MOV.U32 R14, RZ, RZ, R12 ;  /* 0x000000ffff0e7224 */ /* 0x000fe200078e000c */
[----:B------:R-:W-:Y:S02]  /*4100*/  LOP3.LUT R0, R11, 0x7ff00000, RZ, 0xc0, !PT ;  /* 0x7ff000000b007812 */ /* 0x000fe400078ec0ff */
[----:B------:R-:W-:Y:S01]  /*4110*/  LOP3.LUT R9, R8, 0x3ff00000, RZ, 0xfc, !PT ;  /* 0x3ff0000008097812 */ /* 0x000fe200078efcff */
[----:B------:R-:W-:Y:S01]  /*4120*/  IMAD.MOV.U32 R8, RZ, RZ, R10 ;  /* 0x000000ffff087224 */ /* 0x000fe200078e000a */
[----:B------:R-:W-:-:S04]  /*4130*/  LOP3.LUT R4, R13, 0x7ff00000, RZ, 0xc0, !PT ;  /* 0x7ff000000d047812 */ /* 0x000fc800078ec0ff */
[----:B------:R-:W-:Y:S01]  /*4140*/  ISETP.GE.U32.AND P2, PT, R4, R0, PT ;  /* 0x000000000400720c */ /* 0x000fe20003f46070 */
[----:B------:R-:W-:-:S06]  /*4150*/  @!P0 DMUL R8, R10, 8.98846567431157953865e+307 ;  /* 0x7fe000000a088828 */ /* 0x000fcc0000000000 */
[----:B------:R-:W0:Y:S02]  /*4160*/  MUFU.RCP64H R19, R9 ;  /* 0x0000000900137308 */ /* 0x000e240000001800 */
[----:B0-----:R-:W-:-:S08]  /*4170*/  DFMA R2, R18, -R8, 1 ;  /* 0x3ff000001202742b */ /* 0x001fd00000000808 */
[----:B------:R-:W-:-:S08]  /*4180*/  DFMA R2, R2, R2, R2 ;  /* 0x000000020202722b */ /* 0x000fd00000000002 */
[----:B------:R-:W-:Y:S01]  /*4190*/  DFMA R18, R18, R2, R18 ;  /* 0x000000021212722b */ /* 0x000fe20000000012 */
[----:B------:R-:W-:Y:S02]  /*41a0*/  IMAD.MOV.U32 R2, RZ, RZ, 0x1ca00000 ;  /* 0x1ca00000ff027424 */ /* 0x000fe400078e00ff */
[----:B------:R-:W-:-:S03]  /*41b0*/  IMAD.MOV.U32 R3, RZ, RZ, R4 ;  /* 0x000000ffff037224 */ /* 0x000fc600078e0004 */
[----:B------:R-:W-:Y:S02]  /*41c0*/  SEL R15, R2, 0x63400000, !P2 ;  /* 0x63400000020f7807 */ /* 0x000fe40005000000 */
[----:B------:R-:W-:Y:S01]  /*41d0*/  DFMA R16, R18, -R8, 1 ;  /* 0x3ff000001210742b */ /* 0x000fe20000000808 */
[----:B------:R-:W-:Y:S02]  /*41e0*/  FSETP.GEU.AND P2, PT, |R13|, 1.469367938527859385e-39, PT ;  /* 0x001000000d00780b */ /* 0x000fe40003f4e200 */
[----:B------:R-:W-:-:S05]  /*41f0*/  LOP3.LUT R15, R15, 0x800fffff, R13, 0xf8, !PT ;  /* 0x800fffff0f0f7812 */ /* 0x000fca00078ef80d */
[----:B------:R-:W-:-:S06]  /*4200*/  DFMA R16, R18, R16, R18 ;  /* 0x000000101210722b */ /* 0x000fcc0000000012 */
[----:B------:R-:W-:Y:S05]  /*4210*/  @P2 BRA `(.L_x_46) ;  /* 0x0000000000202947 */ /* 0x000fea0003800000 */
[----:B------:R-:W-:Y:S01]  /*4220*/  LOP3.LUT R3, R11, 0x7ff00000, RZ, 0xc0, !PT ;  /* 0x7ff000000b037812 */ /* 0x000fe200078ec0ff */
[----:B------:R-:W-:-:S03]  /*4230*/  IMAD.MOV.U32 R18, RZ, RZ, RZ ;  /* 0x000000ffff127224 */ /* 0x000fc600078e00ff */
[----:B------:R-:W-:-:S04]  /*4240*/  ISETP.GE.U32.AND P2, PT, R4, R3, PT ;  /* 0x000000030400720c */ /* 0x000fc80003f46070 */
[----:B------:R-:W-:-:S04]  /*4250*/  SEL R3, R2, 0x63400000, !P2 ;  /* 0x6340000002037807 */ /* 0x000fc80005000000 */
[----:B------:R-:W-:-:S04]  /*4260*/  LOP3.LUT R3, R3, 0x80000000, R13, 0xf8, !PT ;  /* 0x8000000003037812 */ /* 0x000fc800078ef80d */
[----:B------:R-:W-:-:S06]  /*4270*/  LOP3.LUT R19, R3, 0x100000, RZ, 0xfc, !PT ;  /* 0x0010000003137812 */ /* 0x000fcc00078efcff */
[----:B------:R-:W-:-:S10]  /*4280*/  DFMA R14, R14, 2, -R18 ;  /* 0x400000000e0e782b */ /* 0x000fd40000000812 */
[----:B------:R-:W-:-:S07]  /*4290*/  LOP3.LUT R3, R15, 0x7ff00000, RZ, 0xc0, !PT ;  /* 0x7ff000000f037812 */ /* 0x000fce00078ec0ff */
.L_x_46:
[----:B------:R-:W-:Y:S01]  /*42a0*/  @!P0 LOP3.LUT R0, R9, 0x7ff00000, RZ, 0xc0, !PT ;  /* 0x7ff0000009008812 */ /* 0x000fe200078ec0ff */
[----:B------:R-:W-:Y:S01]  /*42b0*/  VIADD R20, R3, 0xffffffff ;  /* 0xffffffff03147836 */ /* 0x000fe20000000000 */
[----:B------:R-:W-:-:S03]  /*42c0*/  DMUL R18, R16, R14 ;  /* 0x0000000e10127228 */ /* 0x000fc60000000000 */
[----:B------:R-:W-:Y:S01]  /*42d0*/  VIADD R25, R0, 0xffffffff ;  /* 0xffffffff00197836 */ /* 0x000fe20000000000 */
[----:B------:R-:W-:-:S04]  /*42e0*/  ISETP.GT.U32.AND P0, PT, R20, 0x7feffffe, PT ;  /* 0x7feffffe1400780c */ /* 0x000fc80003f04070 */
[----:B------:R-:W-:Y:S01]  /*42f0*/  ISETP.GT.U32.OR P0, PT, R25, 0x7feffffe, P0 ;  /* 0x7feffffe1900780c */ /* 0x000fe20000704470 */
[----:B------:R-:W-:-:S08]  /*4300*/  DFMA R20, R18, -R8, R14 ;  /* 0x800000081214722b */ /* 0x000fd0000000000e */
[----:B------:R-:W-:-:S04]  /*4310*/  DFMA R20, R16, R20, R18 ;  /* 0x000000141014722b */ /* 0x000fc80000000012 */
[----:B------:R-:W-:Y:S07]  /*4320*/  @P0 BRA `(.L_x_47) ;  /* 0x00000000006c0947 */ /* 0x000fee0003800000 */
[----:B------:R-:W-:-:S04]  /*4330*/  LOP3.LUT R3, R11, 0x7ff00000, RZ, 0xc0, !PT ;  /* 0x7ff000000b037812 */ /* 0x000fc800078ec0ff */
[CC--:B------:R-:W-:Y:S02]  /*4340*/  VIADDMNMX R0, R4.reuse, -R3.reuse, 0xb9600000, !PT ;  /* 0xb960000004007446 */ /* 0x0c0fe40007800903 */
[----:B------:R-:W-:Y:S02]  /*4350*/  ISETP.GE.U32.AND P0, PT, R4, R3, PT ;  /* 0x000000030400720c */ /* 0x000fe40003f06070 */
[----:B------:R-:W-:Y:S02]  /*4360*/  VIMNMX R0, PT, PT, R0, 0x46a00000, PT ;  /* 0x46a0000000007848 */ /* 0x000fe40003fe0100 */
[----:B------:R-:W-:Y:S01]  /*4370*/  SEL R3, R2, 0x63400000, !P0 ;  /* 0x6340000002037807 */ /* 0x000fe20004000000 */
[----:B------:R-:W-:-:S04]  /*4380*/  IMAD.MOV.U32 R2, RZ, RZ, RZ ;  /* 0x000000ffff027224 */ /* 0x000fc800078e00ff */
[----:B------:R-:W-:-:S04]  /*4390*/  IMAD.IADD R0, R0, 0x1, -R3 ;  /* 0x0000000100007824 */ /* 0x000fc800078e0a03 */
[----:B------:R-:W-:-:S06]  /*43a0*/  VIADD R3, R0, 0x7fe00000 ;  /* 0x7fe0000000037836 */ /* 0x000fcc0000000000 */
[----:B------:R-:W-:-:S10]  /*43b0*/  DMUL R16, R20, R2 ;  /* 0x0000000214107228 */ /* 0x000fd40000000000 */
[----:B------:R-:W-:-:S13]  /*43c0*/  FSETP.GTU.AND P0, PT, |R17|, 1.469367938527859385e-39, PT ;  /* 0x001000001100780b */ /* 0x000fda0003f0c200 */
[----:B------:R-:W-:Y:S05]  /*43d0*/  @P0 BRA `(.L_x_48) ;  /* 0x0000000000940947 */ /* 0x000fea0003800000 */
[----:B------:R-:W-:Y:S01]  /*43e0*/  DFMA R8, R20, -R8, R14 ;  /* 0x800000081408722b */ /* 0x000fe2000000000e */
[----:B------:R-:W-:-:S09]  /*43f0*/  IMAD.MOV.U32 R2, RZ, RZ, RZ ;  /* 0x000000ffff027224 */ /* 0x000fd200078e00ff */
[C---:B------:R-:W-:Y:S02]  /*4400*/  FSETP.NEU.AND P0, PT, R9.reuse, RZ, PT ;  /* 0x000000ff0900720b */ /* 0x040fe40003f0d000 */
[----:B------:R-:W-:-:S04]  /*4410*/  LOP3.LUT R11, R9, 0x80000000, R11, 0x48, !PT ;  /* 0x80000000090b7812 */ /* 0x000fc800078e480b */
[----:B------:R-:W-:-:S07]  /*4420*/  LOP3.LUT R3, R11, R3, RZ, 0xfc, !PT ;  /* 0x000000030b037212 */ /* 0x000fce00078efcff */
[----:B------:R-:W-:Y:S05]  /*4430*/  @!P0 BRA `(.L_x_48) ;  /* 0x00000000007c8947 */ /* 0x000fea0003800000 */
[----:B------:R-:W-:Y:S01]  /*4440*/  IMAD.MOV R9, RZ, RZ, -R0 ;  /* 0x000000ffff097224 */ /* 0x000fe200078e0a00 */
[----:B------:R-:W-:Y:S01]  /*4450*/  DMUL.RP R2, R20, R2 ;  /* 0x0000000214027228 */ /* 0x000fe20000008000 */
[----:B------:R-:W-:-:S06]  /*4460*/  IMAD.MOV.U32 R8, RZ, RZ, RZ ;  /* 0x000000ffff087224 */ /* 0x000fcc00078e00ff */
[----:B------:R-:W-:-:S03]  /*4470*/  DFMA R8, R16, -R8, R20 ;  /* 0x800000081008722b */ /* 0x000fc60000000014 */
[----:B------:R-:W-:-:S03]  /*4480*/  LOP3.LUT R11, R3, R11, RZ, 0x3c, !PT ;  /* 0x0000000b030b7212 */ /* 0x000fc600078e3cff */
[----:B------:R-:W-:-:S04]  /*4490*/  IADD3 R8, PT, PT, -R0, -0x43300000, RZ ;  /* 0xbcd0000000087810 */ /* 0x000fc80007ffe1ff */
[----:B------:R-:W-:-:S04]  /*44a0*/  FSETP.NEU.AND P0, PT, |R9|, R8, PT ;  /* 0x000000080900720b */ /* 0x000fc80003f0d200 */
[----:B------:R-:W-:Y:S02]  /*44b0*/  FSEL R16, R2, R16, !P0 ;  /* 0x0000001002107208 */ /* 0x000fe40004000000 */
[----:B------:R-:W-:Y:S01]  /*44c0*/  FSEL R17, R11, R17, !P0 ;  /* 0x000000110b117208 */ /* 0x000fe20004000000 */
[----:B------:R-:W-:Y:S06]  /*44d0*/  BRA `(.L_x_48) ;  /* 0x0000000000547947 */ /* 0x000fec0003800000 */
.L_x_47:
[----:B------:R-:W-:-:S14]  /*44e0*/  DSETP.NAN.AND P0, PT, R12, R12, PT ;  /* 0x0000000c0c00722a */ /* 0x000fdc0003f08000 */
[----:B------:R-:W-:Y:S05]  /*44f0*/  @P0 BRA `(.L_x_49) ;  /* 0x0000000000440947 */ /* 0x000fea0003800000 */
[----:B------:R-:W-:-:S14]  /*4500*/  DSETP.NAN.AND P0, PT, R10, R10, PT ;  /* 0x0000000a0a00722a */ /* 0x000fdc0003f08000 */
[----:B------:R-:W-:Y:S05]  /*4510*/  @P0 BRA `(.L_x_50) ;  /* 0x0000000000300947 */ /* 0x000fea0003800000 */
[----:B------:R-:W-:Y:S01]  /*4520*/  ISETP.NE.AND P0, PT, R3, R0, PT ;  /* 0x000000000300720c */ /* 0x000fe20003f05270 */
[----:B------:R-:W-:Y:S02]  /*4530*/  IMAD.MOV.U32 R16, RZ, RZ, 0x0 ;  /* 0x00000000ff107424 */ /* 0x000fe400078e00ff */
[----:B------:R-:W-:-:S10]  /*4540*/  IMAD.MOV.U32 R17, RZ, RZ, -0x80000 ;  /* 0xfff80000ff117424 */ /* 0x000fd400078e00ff */
[----:B------:R-:W-:Y:S05]  /*4550*/  @!P0 BRA `(.L_x_48) ;  /* 0x0000000000348947 */ /* 0x000fea0003800000 */
[----:B------:R-:W-:Y:S02]  /*4560*/  ISETP.NE.AND P0, PT, R3, 0x7ff00000, PT ;  /* 0x7ff000000300780c */ /* 0x000fe40003f05270 */
[----:B------:R-:W-:Y:S02]  /*4570*/  LOP3.LUT R17, R13, 0x80000000, R11, 0x48, !PT ;  /* 0x800000000d117812 */ /* 0x000fe400078e480b */
[----:B------:R-:W-:-:S13]  /*4580*/  ISETP.EQ.OR P0, PT, R0, RZ, !P0 ;  /* 0x000000ff0000720c */ /* 0x000fda0004702670 */
[----:B------:R-:W-:Y:S01]  /*4590*/  @P0 LOP3.LUT R0, R17, 0x7ff00000, RZ, 0xfc, !PT ;  /* 0x7ff0000011000812 */ /* 0x000fe200078efcff */
[----:B------:R-:W-:Y:S02]  /*45a0*/  @!P0 IMAD.MOV.U32 R16, RZ, RZ, RZ ;  /* 0x000000ffff108224 */ /* 0x000fe400078e00ff */
[----:B------:R-:W-:Y:S02]  /*45b0*/  @P0 IMAD.MOV.U32 R16, RZ, RZ, RZ ;  /* 0x000000ffff100224 */ /* 0x000fe400078e00ff */
[----:B------:R-:W-:Y:S01]  /*45c0*/  @P0 IMAD.MOV.U32 R17, RZ, RZ, R0 ;  /* 0x000000ffff110224 */ /* 0x000fe200078e0000 */
[----:B------:R-:W-:Y:S06]  /*45d0*/  BRA `(.L_x_48) ;  /* 0x0000000000147947 */ /* 0x000fec0003800000 */
.L_x_50:
[----:B------:R-:W-:Y:S01]  /*45e0*/  LOP3.LUT R17, R11, 0x80000, RZ, 0xfc, !PT ;  /* 0x000800000b117812 */ /* 0x000fe200078efcff */
[----:B------:R-:W-:Y:S01]  /*45f0*/  IMAD.MOV.U32 R16, RZ, RZ, R10 ;  /* 0x000000ffff107224 */ /* 0x000fe200078e000a */
[----:B------:R-:W-:Y:S06]  /*4600*/  BRA `(.L_x_48) ;  /* 0x0000000000087947 */ /* 0x000fec0003800000 */
.L_x_49:
[----:B------:R-:W-:Y:S01]  /*4610*/  LOP3.LUT R17, R13, 0x80000, RZ, 0xfc, !PT ;  /* 0x000800000d117812 */ /* 0x000fe200078efcff */
[----:B------:R-:W-:-:S07]  /*4620*/  IMAD.MOV.U32 R16, RZ, RZ, R12 ;  /* 0x000000ffff107224 */ /* 0x000fce00078e000c */
.L_x_48:
[----:B------:R-:W-:Y:S02]  /*4630*/  IMAD.MOV.U32 R25, RZ, RZ, 0x0 ;  /* 0x00000000ff197424 */ /* 0x000fe400078e00ff */
[----:B------:R-:W-:Y:S02]  /*4640*/  IMAD.MOV.U32 R2, RZ, RZ, R16 ;  /* 0x000000ffff027224 */ /* 0x000fe400078e0010 */
[----:B------:R-:W-:Y:S01]  /*4650*/  IMAD.MOV.U32 R3, RZ, RZ, R17 ;  /* 0x000000ffff037224 */ /* 0x000fe200078e0011 */
[----:B------:R-:W-:Y:S06]  /*4660*/  RET.REL.NODEC R24 `(_Z13softmaxKernelPdiS_) ;  /* 0xffffffb818647950 */ /* 0x000fec0003c3ffff */
.L_x_51:
[----:B------:R-:W-:-:S00]  /*4670*/  BRA `(.L_x_51) ;  /* 0xfffffffc00fc7947 */ /* 0x000fc0000383ffff */
[----:B------:R-:W-:-:S00]  /*4680*/  NOP ;  /* 0x0000000000007918 */ /* 0x000fc00000000000 */
[----:B------:R-:W-:-:S00]  /*4690*/  NOP ;  /* 0x0000000000007918 */ /* 0x000fc00000000000 */
[----:B------:R-:W-:-:S00]  /*46a0*/  NOP ;  /* 0x0000000000007918 */ /* 0x000fc00000000000 */
[----:B------:R-:W-:-:S00]  /*46b0*/  NOP ;  /* 0x0000000000007918 */ /* 0x000fc00000000000 */
[----:B------:R-:W-:-:S00]  /*46c0*/  NOP ;  /* 0x0000000000007918 */ /* 0x000fc00000000000 */
[----:B------:R-:W-:-:S00]  /*46d0*/  NOP ;  /* 0x0000000000007918 */ /* 0x000fc00000000000 */
[----:B------:R-:W-:-:S00]  /*46e0*/  NOP ;  /* 0x0000000000007918 */ /* 0x000fc00000000000 */
[----:B------:R-:W-:-:S00]  /*46f0*/  NOP ;  /* 0x0000000000007918 */ /* 0x000fc00000000000 */
.L_x_81:


//--------------------- .text._Z24forwardPassContextKernelPdS_iiS_ --------------------------
	.section	.text._Z24forwardPassContextKernelPdS_iiS_,"ax",@progbits
	.align	128
        .global         _Z24forwardPassContextKernelPdS_iiS_
        .type           _Z24forwardPassContextKernelPdS_iiS_,@function
        .size           _Z24forwardPassContextKernelPdS_iiS_,(.L_x_85 - _Z24forwardPassContextKernelPdS_iiS_)
        .other          _Z24forwardPassContextKernelPdS_iiS_,@"STO_CUDA_ENTRY STV_DEFAULT"
_Z24forwardPassContextKernelPdS_iiS_:
.text._Z24forwardPassContextKernelPdS_iiS_:
[----:B------:R-:W-:Y:S01]  /*0000*/  LDC R1, c[0x0][0x37c] ;  /* 0x0000df00ff017b82 */ /* 0x000fe20000000800 */
[----:B------:R-:W0:Y:S07]  /*0010*/  S2R R2, SR_TID.X ;  /* 0x0000000000027919 */ /* 0x000e2e0000002100 */
[----:B------:R-:W0:Y:S08]  /*0020*/  S2UR UR4, SR_CTAID.X ;  /* 0x00000000000479c3 */ /* 0x000e300000002500 */
[----:B------:R-:W0:Y:S08]  /*0030*/  LDC R7, c[0x0][0x360] ;  /* 0x0000d800ff077b82 */ /* 0x000e300000000800 */
[----:B------:R-:W1:Y:S01]  /*0040*/  LDC R0, c[0x0][0x394] ;  /* 0x0000e500ff007b82 */ /* 0x000e620000000800 */
[----:B0-----:R-:W-:-:S05]  /*0050*/  IMAD R7, R7, UR4, R2 ;  /* 0x0000000407077c24 */ /* 0x001fca000f8e0202 */
[----:B-1----:R-:W-:-:S13]  /*0060*/  ISETP.GE.AND P0, PT, R7, R0, PT ;  /* 0x000000000700720c */ /* 0x002fda0003f06270 */
[----:B------:R-:W-:Y:S05]  /*0070*/  @P0 EXIT ;  /* 0x000000000000094d */ /* 0x000fea0003800000 */
[----:B------:R-:W0:Y:S01]  /*0080*/  LDC R6, c[0x0][0x390] ;  /* 0x0000e400ff067b82 */ /* 0x000e220000000800 */
[----:B------:R-:W1:Y:S07]  /*0090*/  LDCU.64 UR6, c[0x0][0x358] ;  /* 0x00006b00ff0677ac */ /* 0x000e6e0008000a00 */
[----:B------:R-:W2:Y:S01]  /*00a0*/  LDC.64 R2, c[0x0][0x398] ;  /* 0x0000e600ff027b82 */ /* 0x000ea20000000a00 */
[----:B0-----:R-:W-:Y:S01]  /*00b0*/  ISETP.GE.AND P0, PT, R6, 0x1, PT ;  /* 0x000000010600780c */ /* 0x001fe20003f06270 */
[----:B--2---:R-:W-:-:S05]  /*00c0*/  IMAD.WIDE R2, R7, 0x8, R2 ;  /* 0x0000000807027825 */ /* 0x004fca00078e0202 */
[----:B-1----:R0:W-:Y:S07]  /*00d0*/  STG.E.64 desc[UR6][R2.64], RZ ;  /* 0x000000ff02007986 */ /* 0x0021ee000c101b06 */
[----:B------:R-:W-:Y:S05]  /*00e0*/  @!P0 EXIT ;  /* 0x000000000000894d */ /* 0x000fea0003800000 */
[C---:B------:R-:W-:Y:S01]  /*00f0*/  ISETP.GE.U32.AND P1, PT, R6.reuse, 0x8, PT ;  /* 0x000000080600780c */ /* 0x040fe20003f26070 */
[----:B------:R-:W-:Y:S01]  /*0100*/  HFMA2 R8, -RZ, RZ, 0, 0 ;  /* 0x00000000ff087431 */ /* 0x000fe200000001ff */
[----:B------:R-:W-:Y:S02]  /*0110*/  LOP3.LUT R10, R6, 0x7, RZ, 0xc0, !PT ;  /* 0x00000007060a7812 */ /* 0x000fe400078ec0ff */
[----:B------:R-:W-:Y:S02]  /*0120*/  CS2R R12, SRZ ;  /* 0x00000000000c7805 */ /* 0x000fe4000001ff00 */
[----:B------:R-:W-:-:S07]  /*0130*/  ISETP.NE.AND P0, PT, R10, RZ, PT ;  /* 0x000000ff0a00720c */ /* 0x000fce0003f05270 */
[----:B------:R-:W-:Y:S06]  /*0140*/  @!P1 BRA `(.L_x_52) ;  /* 0x0000000000e09947 */ /* 0x000fec0003800000 */
[----:B------:R-:W1:Y:S01]  /*0150*/  LDCU.64 UR4, c[0x0][0x380] ;  /* 0x00007000ff0477ac */ /* 0x000e620008000a00 */
[----:B------:R-:W-:Y:S02]  /*0160*/  LOP3.LUT R8, R6, 0x7ffffff8, RZ, 0xc0, !PT ;  /* 0x7ffffff806087812 */ /* 0x000fe400078ec0ff */
[----:B------:R-:W-:Y:S02]  /*0170*/  CS2R R12, SRZ ;  /* 0x00000000000c7805 */ /* 0x000fe4000001ff00 */
[----:B------:R-:W-:Y:S02]  /*0180*/  MOV R11, R7 ;  /* 0x00000007000b7202 */ /* 0x000fe40000000f00 */
[----:B------:R-:W-:Y:S01]  /*0190*/  IADD3 R9, PT, PT, -R8, RZ, RZ ;  /* 0x000000ff08097210 */ /* 0x000fe20007ffe1ff */
[----:B-1----:R-:W-:-:S04]  /*01a0*/  UIADD3 UR4, UP0, UPT, UR4, 0x20, URZ ;  /* 0x0000002004047890 */ /* 0x002fc8000ff1e0ff */
[----:B------:R-:W-:Y:S02]  /*01b0*/  UIADD3.X UR5, UPT, UPT, URZ, UR5, URZ, UP0, !UPT ;  /* 0x00000005ff057290 */ /* 0x000fe400087fe4ff */
[----:B------:R-:W-:-:S04]  /*01c0*/  MOV R4, UR4 ;  /* 0x0000000400047c02 */ /* 0x000fc80008000f00 */
[----:B------:R-:W-:-:S07]  /*01d0*/  MOV R5, UR5 ;  /* 0x0000000500057c02 */ /* 0x000fce0008000f00 */
.L_x_53:
[----:B---3--:R-:W1:Y:S01]  /*01e0*/  LDC.64 R14, c[0x0][0x388] ;  /* 0x0000e200ff0e7b82 */ /* 0x008e620000000a00 */
[----:B------:R-:W2:Y:S01]  /*01f0*/  LDG.E.64 R16, desc[UR6][R4.64+-0x20] ;  /* 0xffffe00604107981 */ /* 0x000ea2000c1e1b00 */
[----:B-1----:R-:W-:-:S05]  /*0200*/  IMAD.WIDE R14, R11, 0x8, R14 ;  /* 0x000000080b0e7825 */ /* 0x002fca00078e020e */
[----:B------:R-:W2:Y:S02]  /*0210*/  LDG.E.64 R18, desc[UR6][R14.64] ;  /* 0x000000060e127981 */ /* 0x000ea4000c1e1b00 */
[----:B--2---:R-:W-:Y:S01]  /*0220*/  DFMA R16, R16, R18, R12 ;  /* 0x000000121010722b */ /* 0x004fe2000000000c */
[----:B------:R-:W-:-:S06]  /*0230*/  IMAD.WIDE R18, R0, 0x8, R14 ;  /* 0x0000000800127825 */ /* 0x000fcc00078e020e */
[----:B------:R1:W-:Y:S04]  /*0240*/  STG.E.64 desc[UR6][R2.64], R16 ;  /* 0x0000001002007986 */ /* 0x0003e8000c101b06 */
[----:B------:R-:W2:Y:S04]  /*0250*/  LDG.E.64 R12, desc[UR6][R4.64+-0x18] ;  /* 0xffffe806040c7981 */ /* 0x000ea8000c1e1b00 */
[----:B------:R-:W2:Y:S01]  /*0260*/  LDG.E.64 R20, desc[UR6][R18.64] ;  /* 0x0000000612147981 */ /* 0x000ea2000c1e1b00 */
[----:B------:R-:W-:Y:S01]  /*0270*/  IMAD.WIDE R22, R0, 0x8, R18 ;  /* 0x0000000800167825 */ /* 0x000fe200078e0212 */
[----:B--2---:R-:W-:-:S07]  /*0280*/  DFMA R12, R12, R20, R16 ;  /* 0x000000140c0c722b */ /* 0x004fce0000000010 */
[----:B------:R2:W-:Y:S04]  /*0290*/  STG.E.64 desc[UR6][R2.64], R12 ;  /* 0x0000000c02007986 */ /* 0x0005e8000c101b06 */
[----:B------:R-:W3:Y:S04]  /*02a0*/  LDG.E.64 R20, desc[UR6][R4.64+-0x10] ;  /* 0xfffff00604147981 */ /* 0x000ee8000c1e1b00 */
[----:B------:R-:W3:Y:S02]  /*02b0*/  LDG.E.64 R24, desc[UR6][R22.64] ;  /* 0x0000000616187981 */ /* 0x000ee4000c1e1b00 */
[----:B---3--:R-:W-:Y:S01]  /*02c0*/  DFMA R20, R20, R24, R12 ;  /* 0x000000181414722b */ /* 0x008fe2000000000c */
[----:B------:R-:W-:-:S06]  /*02d0*/  IMAD.WIDE R24, R0, 0x8, R22 ;  /* 0x0000000800187825 */ /* 0x000fcc00078e0216 */
[----:B------:R3:W-:Y:S04]  /*02e0*/  STG.E.64 desc[UR6][R2.64], R20 ;  /* 0x0000001402007986 */ /* 0x0007e8000c101b06 */
[----:B------:R-:W4:Y:S04]  /*02f0*/  LDG.E.64 R14, desc[UR6][R4.64+-0x8] ;  /* 0xfffff806040e7981 */ /* 0x000f28000c1e1b00 */
[----:B-1----:R-:W4:Y:S02]  /*0300*/  LDG.E.64 R16, desc[UR6][R24.64] ;  /* 0x0000000618107981 */ /* 0x002f24000c1e1b00 */
[----:B----4-:R-:W-:Y:S01]  /*0310*/  DFMA R14, R14, R16, R20 ;  /* 0x000000100e0e722b */ /* 0x010fe20000000014 */
[----:B------:R-:W-:-:S06]  /*0320*/  IMAD.WIDE R16, R0, 0x8, R24 ;  /* 0x0000000800107825 */ /* 0x000fcc00078e0218 */
[----:B------:R1:W-:Y:S04]  /*0330*/  STG.E.64 desc[UR6][R2.64], R14 ;  /* 0x0000000e02007986 */ /* 0x0003e8000c101b06 */
[----:B--2---:R-:W2:Y:S04]  /*0340*/  LDG.E.64 R12, desc[UR6][R4.64] ;  /* 0x00000006040c7981 */ /* 0x004ea8000c1e1b00 */
[----:B------:R-:W2:Y:S01]  /*0350*/  LDG.E.64 R18, desc[UR6][R16.64] ;  /* 0x0000000610127981 */ /* 0x000ea2000c1e1b00 */
[----:B------:R-:W-:Y:S01]  /*0360*/  IMAD.WIDE R22, R0, 0x8, R16 ;  /* 0x0000000800167825 */ /* 0x000fe200078e0210 */
[----:B--2---:R-:W-:-:S07]  /*0370*/  DFMA R12, R12, R18, R14 ;  /* 0x000000120c0c722b */ /* 0x004fce000000000e */
[----:B------:R2:W-:Y:S04]  /*0380*/  STG.E.64 desc[UR6][R2.64], R12 ;  /* 0x0000000c02007986 */ /* 0x0005e8000c101b06 */
[----:B------:R-:W4:Y:S04]  /*0390*/  LDG.E.64 R18, desc[UR6][R4.64+0x8] ;  /* 0x0000080604127981 */ /* 0x000f28000c1e1b00 */
[----:B---3--:R-:W4:Y:S02]  /*03a0*/  LDG.E.64 R20, desc[UR6][R22.64] ;  /* 0x0000000616147981 */ /* 0x008f24000c1e1b00 */
[----:B----4-:R-:W-:Y:S01]  /*03b0*/  DFMA R18, R18, R20, R12 ;  /* 0x000000141212722b */ /* 0x010fe2000000000c */
[----:B------:R-:W-:-:S06]  /*03c0*/  IMAD.WIDE R20, R0, 0x8, R22 ;  /* 0x0000000800147825 */ /* 0x000fcc00078e0216 */
[----:B------:R3:W-:Y:S04]  /*03d0*/  STG.E.64 desc[UR6][R2.64], R18 ;  /* 0x0000001202007986 */ /* 0x0007e8000c101b06 */
[----:B-1----:R-:W4:Y:S04]  /*03e0*/  LDG.E.64 R14, desc[UR6][R4.64+0x10] ;  /* 0x00001006040e7981 */ /* 0x002f28000c1e1b00 */
[----:B------:R-:W4:Y:S01]  /*03f0*/  LDG.E.64 R24, desc[UR6][R20.64] ;  /* 0x0000000614187981 */ /* 0x000f22000c1e1b00 */
[----:B------:R-:W-:Y:S01]  /*0400*/  IMAD.WIDE R16, R0, 0x8, R20 ;  /* 0x0000000800107825 */ /* 0x000fe200078e0214 */
[----:B----4-:R-:W-:-:S07]  /*0410*/  DFMA R14, R14, R24, R18 ;  /* 0x000000180e0e722b */ /* 0x010fce0000000012 */
[----:B------:R3:W-:Y:S04]  /*0420*/  STG.E.64 desc[UR6][R2.64], R14 ;  /* 0x0000000e02007986 */ /* 0x0007e8000c101b06 */
[----:B------:R-:W4:Y:S04]  /*0430*/  LDG.E.64 R16, desc[UR6][R16.64] ;  /* 0x0000000610107981 */ /* 0x000f28000c1e1b00 */
[----:B--2---:R1:W4:Y:S01]  /*0440*/  LDG.E.64 R12, desc[UR6][R4.64+0x18] ;  /* 0x00001806040c7981 */ /* 0x004322000c1e1b00 */
[----:B------:R-:W-:-:S04]  /*0450*/  IADD3 R9, PT, PT, R9, 0x8, RZ ;  /* 0x0000000809097810 */ /* 0x000fc80007ffe0ff */
[----:B------:R-:W-:Y:S02]  /*0460*/  ISETP.NE.AND P1, PT, R9, RZ, PT ;  /* 0x000000ff0900720c */ /* 0x000fe40003f25270 */
[----:B-1----:R-:W-:Y:S02]  /*0470*/  IADD3 R4, P2, PT, R4, 0x40, RZ ;  /* 0x0000004004047810 */ /* 0x002fe40007f5e0ff */
[----:B------:R-:W-:Y:S02]  /*0480*/  LEA R11, R0, R11, 0x3 ;  /* 0x0000000b000b7211 */ /* 0x000fe400078e18ff */
[----:B------:R-:W-:Y:S01]  /*0490*/  IADD3.X R5, PT, PT, RZ, R5, RZ, P2, !PT ;  /* 0x00000005ff057210 */ /* 0x000fe200017fe4ff */
[----:B----4-:R-:W-:-:S07]  /*04a0*/  DFMA R12, R12, R16, R14 ;  /* 0x000000100c0c722b */ /* 0x010fce000000000e */
[----:B------:R3:W-:Y:S01]  /*04b0*/  STG.E.64 desc[UR6][R2.64], R12 ;  /* 0x0000000c02007986 */ /* 0x0007e2000c101b06 */
[----:B------:R-:W-:Y:S05]  /*04c0*/  @P1 BRA `(.L_x_53) ;  /* 0xfffffffc00441947 */ /* 0x000fea000383ffff */
.L_x_52:
[----:B------:R-:W-:Y:S05]  /*04d0*/  @!P0 EXIT ;  /* 0x000000000000894d */ /* 0x000fea0003800000 */
[----:B------:R-:W-:Y:S02]  /*04e0*/  ISETP.GE.U32.AND P0, PT, R10, 0x4, PT ;  /* 0x000000040a00780c */ /* 0x000fe40003f06070 */
[----:B------:R-:W-:-:S04]  /*04f0*/  LOP3.LUT R9, R6, 0x3, RZ, 0xc0, !PT ;  /* 0x0000000306097812 */ /* 0x000fc800078ec0ff */
[----:B------:R-:W-:-:S07]  /*0500*/  ISETP.NE.AND P1, PT, R9, RZ, PT ;  /* 0x000000ff0900720c */ /* 0x000fce0003f25270 */
[----:B------:R-:W-:Y:S06]  /*0510*/  @!P0 BRA `(.L_x_54) ;  /* 0x0000000000648947 */ /* 0x000fec0003800000 */
[----:B---3--:R-:W1:Y:S01]  /*0520*/  LDC.64 R14, c[0x0][0x388] ;  /* 0x0000e200ff0e7b82 */ /* 0x008e620000000a00 */
[----:B------:R-:W-:-:S07]  /*0530*/  IMAD R11, R8, R0, R7 ;  /* 0x00000000080b7224 */ /* 0x000fce00078e0207 */
[----:B------:R-:W2:Y:S01]  /*0540*/  LDC.64 R4, c[0x0][0x380] ;  /* 0x0000e000ff047b82 */ /* 0x000ea20000000a00 */
[----:B-1----:R-:W-:-:S05]  /*0550*/  IMAD.WIDE R14, R11, 0x8, R14 ;  /* 0x000000080b0e7825 */ /* 0x002fca00078e020e */
[----:B------:R-:W3:Y:S01]  /*0560*/  LDG.E.64 R16, desc[UR6][R14.64] ;  /* 0x000000060e107981 */ /* 0x000ee2000c1e1b00 */
[----:B--2---:R-:W-:-:S05]  /*0570*/  IMAD.WIDE.U32 R4, R8, 0x8, R4 ;  /* 0x0000000808047825 */ /* 0x004fca00078e0004 */
[----:B------:R-:W3:Y:S02]  /*0580*/  LDG.E.64 R10, desc[UR6][R4.64] ;  /* 0x00000006040a7981 */ /* 0x000ee4000c1e1b00 */
[----:B---3--:R-:W-:Y:S01]  /*0590*/  DFMA R10, R10, R16, R12 ;  /* 0x000000100a0a722b */ /* 0x008fe2000000000c */
[----:B------:R-:W-:-:S06]  /*05a0*/  IMAD.WIDE R16, R0, 0x8, R14 ;  /* 0x0000000800107825 */ /* 0x000fcc00078e020e */
[----:B------:R1:W-:Y:S04]  /*05b0*/  STG.E.64 desc[UR6][R2.64], R10 ;  /* 0x0000000a02007986 */ /* 0x0003e8000c101b06 */
[----:B------:R-:W2:Y:S04]  /*05c0*/  LDG.E.64 R12, desc[UR6][R4.64+0x8] ;  /* 0x00000806040c7981 */ /* 0x000ea8000c1e1b00 */
[----:B------:R-:W2:Y:S01]  /*05d0*/  LDG.E.64 R18, desc[UR6][R16.64] ;  /* 0x0000000610127981 */ /* 0x000ea2000c1e1b00 */
[----:B------:R-:W-:Y:S01]  /*05e0*/  IMAD.WIDE R20, R0, 0x8, R16 ;  /* 0x0000000800147825 */ /* 0x000fe200078e0210 */
[----:B--2---:R-:W-:-:S07]  /*05f0*/  DFMA R18, R12, R18, R10 ;  /* 0x000000120c12722b */ /* 0x004fce000000000a */
        /* <DEDUP_REMOVED lines=8> */
[----:B------:R-:W-:Y:S01]  /*0680*/  IADD3 R8, PT, PT, R8, 0x4, RZ ;  /* 0x0000000408087810 */ /* 0x000fe20007ffe0ff */
[----:B--2---:R-:W-:-:S07]  /*0690*/  DFMA R12, R12, R22, R14 ;  /* 0x000000160c0c722b */ /* 0x004fce000000000e */
[----:B------:R1:W-:Y:S04]  /*06a0*/  STG.E.64 desc[UR6][R2.64], R12 ;  /* 0x0000000c02007986 */ /* 0x0003e8000c101b06 */
.L_x_54:
[----:B------:R-:W-:Y:S05]  /*06b0*/  @!P1 EXIT ;  /* 0x000000000000994d */ /* 0x000fea0003800000 */
[----:B------:R-:W-:Y:S02]  /*06c0*/  ISETP.NE.AND P0, PT, R9, 0x1, PT ;  /* 0x000000010900780c */ /* 0x000fe40003f05270 */
[----:B------:R-:W-:-:S04]  /*06d0*/  LOP3.LUT R6, R6, 0x1, RZ, 0xc0, !PT ;  /* 0x0000000106067812 */ /* 0x000fc800078ec0ff */
[----:B------:R-:W-:-:S07]  /*06e0*/  ISETP.NE.U32.AND P1, PT, R6, 0x1, PT ;  /* 0x000000010600780c */ /* 0x000fce0003f25070 */
[----:B------:R-:W-:Y:S06]  /*06f0*/  @!P0 BRA `(.L_x_55) ;  /* 0x00000000003c8947 */ /* 0x000fec0003800000 */
[----:B-1----:R-:W1:Y:S01]  /*0700*/  LDC.64 R10, c[0x0][0x388] ;  /* 0x0000e200ff0a7b82 */ /* 0x002e620000000a00 */
[----:B------:R-:W-:-:S07]  /*0710*/  IMAD R17, R8, R0, R7 ;  /* 0x0000000008117224 */ /* 0x000fce00078e0207 */
[----:B------:R-:W3:Y:S01]  /*0720*/  LDC.64 R4, c[0x0][0x380] ;  /* 0x0000e000ff047b82 */ /* 0x000ee20000000a00 */
[----:B-1----:R-:W-:-:S05]  /*0730*/  IMAD.WIDE R16, R17, 0x8, R10 ;  /* 0x0000000811107825 */ /* 0x002fca00078e020a */
[----:B------:R-:W2:Y:S01]  /*0740*/  LDG.E.64 R10, desc[UR6][R16.64] ;  /* 0x00000006100a7981 */ /* 0x000ea2000c1e1b00 */
[----:B---3--:R-:W-:-:S05]  /*0750*/  IMAD.WIDE.U32 R14, R8, 0x8, R4 ;  /* 0x00000008080e7825 */ /* 0x008fca00078e0004 */
[----:B------:R-:W2:Y:S02]  /*0760*/  LDG.E.64 R4, desc[UR6][R14.64] ;  /* 0x000000060e047981 */ /* 0x000ea4000c1e1b00 */
[----:B--2---:R-:W-:Y:S01]  /*0770*/  DFMA R4, R4, R10, R12 ;  /* 0x0000000a0404722b */ /* 0x004fe2000000000c */
[----:B------:R-:W-:-:S06]  /*0780*/  IMAD.WIDE R10, R0, 0x8, R16 ;  /* 0x00000008000a7825 */ /* 0x000fcc00078e0210 */
[----:B------:R2:W-:Y:S04]  /*0790*/  STG.E.64 desc[UR6][R2.64], R4 ;  /* 0x0000000402007986 */ /* 0x0005e8000c101b06 */
[----:B------:R-:W3:Y:S04]  /*07a0*/  LDG.E.64 R12, desc[UR6][R14.64+0x8] ;  /* 0x000008060e0c7981 */ /* 0x000ee8000c1e1b00 */
[----:B------:R-:W3:Y:S01]  /*07b0*/  LDG.E.64 R10, desc[UR6][R10.64] ;  /* 0x000000060a0a7981 */ /* 0x000ee2000c1e1b00 */
[----:B------:R-:W-:Y:S01]  /*07c0*/  IADD3 R8, PT, PT, R8, 0x2, RZ ;  /* 0x0000000208087810 */ /* 0x000fe20007ffe0ff */
[----:B---3--:R-:W-:-:S07]  /*07d0*/  DFMA R12, R12, R10, R4 ;  /* 0x0000000a0c0c722b */ /* 0x008fce0000000004 */
[----:B------:R2:W-:Y:S04]  /*07e0*/  STG.E.64 desc[UR6][R2.64], R12 ;  /* 0x0000000c02007986 */ /* 0x0005e8000c101b06 */
.L_x_55:
[----:B------:R-:W-:Y:S05]  /*07f0*/  @P1 EXIT ;  /* 0x000000000000194d */ /* 0x000fea0003800000 */
[----:B--2---:R-:W2:Y:S01]  /*0800*/  LDC.64 R4, c[0x0][0x380] ;  /* 0x0000e000ff047b82 */ /* 0x004ea20000000a00 */
[----:B------:R-:W-:-:S07]  /*0810*/  IMAD R7, R8, R0, R7 ;  /* 0x0000000008077224 */ /* 0x000fce00078e0207 */
[----:B-1----:R-:W1:Y:S01]  /*0820*/  LDC.64 R10, c[0x0][0x388] ;  /* 0x0000e200ff0a7b82 */ /* 0x002e620000000a00 */
[----:B--2---:R-:W-:-:S06]  /*0830*/  IMAD.WIDE.U32 R8, R8, 0x8, R4 ;  /* 0x0000000808087825 */ /* 0x004fcc00078e0004 */
[----:B------:R-:W3:Y:S01]  /*0840*/  LDG.E.64 R8, desc[UR6][R8.64] ;  /* 0x0000000608087981 */ /* 0x000ee2000c1e1b00 */
[----:B-1----:R-:W-:-:S06]  /*0850*/  IMAD.WIDE R4, R7, 0x8, R10 ;  /* 0x0000000807047825 */ /* 0x002fcc00078e020a */
[----:B------:R-:W3:Y:S02]  /*0860*/  LDG.E.64 R4, desc[UR6][R4.64] ;  /* 0x0000000604047981 */ /* 0x000ee4000c1e1b00 */
[----:B---3--:R-:W-:-:S07]  /*0870*/  DFMA R12, R8, R4, R12 ;  /* 0x00000004080c722b */ /* 0x008fce000000000c */
[----:B------:R-:W-:Y:S01]  /*0880*/  STG.E.64 desc[UR6][R2.64], R12 ;  /* 0x0000000c02007986 */ /* 0x000fe2000c101b06 */
[----:B------:R-:W-:Y:S05]  /*0890*/  EXIT ;  /* 0x000000000000794d */ /* 0x000fea0003800000 */
.L_x_56:
        /* <DEDUP_REMOVED lines=14> */
.L_x_85:


//--------------------- .text._Z26forwardPassEmbeddingKernelPdS_iiS_ --------------------------
	.section	.text._Z26forwardPassEmbeddingKernelPdS_iiS_,"ax",@progbits
	.align	128
        .global         _Z26forwardPassEmbeddingKernelPdS_iiS_
        .type           _Z26forwardPassEmbeddingKernelPdS_iiS_,@function
        .size           _Z26forwardPassEmbeddingKernelPdS_iiS_,(.L_x_86 - _Z26forwardPassEmbeddingKernelPdS_iiS_)
        .other          _Z26forwardPassEmbeddingKernelPdS_iiS_,@"STO_CUDA_ENTRY STV_DEFAULT"
_Z26forwardPassEmbeddingKernelPdS_iiS_:
.text._Z26forwardPassEmbeddingKernelPdS_iiS_:
        /* <DEDUP_REMOVED lines=30> */
.L_x_58:
        /* <DEDUP_REMOVED lines=47> */
.L_x_57:
        /* <DEDUP_REMOVED lines=30> */
.L_x_59:
        /* <DEDUP_REMOVED lines=20> */
.L_x_60:
        /* <DEDUP_REMOVED lines=11> */
.L_x_61:
        /* <DEDUP_REMOVED lines=14> */
.L_x_86:


//--------------------- .text._Z22cosineSimilarityKernelPdS_iiS_ --------------------------
	.section	.text._Z22cosineSimilarityKernelPdS_iiS_,"ax",@progbits
	.align	128
        .global         _Z22cosineSimilarityKernelPdS_iiS_
        .type           _Z22cosineSimilarityKernelPdS_iiS_,@function
        .size           _Z22cosineSimilarityKernelPdS_iiS_,(.L_x_83 - _Z22cosineSimilarityKernelPdS_iiS_)
        .other          _Z22cosineSimilarityKernelPdS_iiS_,@"STO_CUDA_ENTRY STV_DEFAULT"
_Z22cosineSimilarityKernelPdS_iiS_:
.text._Z22cosineSimilarityKernelPdS_iiS_:
        /* <DEDUP_REMOVED lines=9> */
[----:B------:R-:W1:Y:S01]  /*0090*/  LDCU.64 UR6, c[0x0][0x358] ;  /* 0x00006b00ff0677ac */ /* 0x000e620008000a00 */
[----:B------:R-:W-:Y:S02]  /*00a0*/  CS2R R18, SRZ ;  /* 0x0000000000127805 */ /* 0x000fe4000001ff00 */
[----:B------:R-:W-:Y:S02]  /*00b0*/  CS2R R8, SRZ ;  /* 0x0000000000087805 */ /* 0x000fe4000001ff00 */
[----:B------:R-:W-:Y:S02]  /*00c0*/  CS2R R14, SRZ ;  /* 0x00000000000e7805 */ /* 0x000fe4000001ff00 */
[----:B0-----:R-:W-:-:S13]  /*00d0*/  ISETP.GE.AND P0, PT, R2, 0x1, PT ;  /* 0x000000010200780c */ /* 0x001fda0003f06270 */
[----:B-1----:R-:W-:Y:S05]  /*00e0*/  @!P0 BRA `(.L_x_62) ;  /* 0x0000000800248947 */ /* 0x002fea0003800000 */
[C---:B------:R-:W-:Y:S01]  /*00f0*/  ISETP.GE.U32.AND P0, PT, R2.reuse, 0x8, PT ;  /* 0x000000080200780c */ /* 0x040fe20003f06070 */
[----:B------:R-:W-:Y:S01]  /*0100*/  IMAD.MOV.U32 R5, RZ, RZ, RZ ;  /* 0x000000ffff057224 */ /* 0x000fe200078e00ff */
[----:B------:R-:W-:Y:S02]  /*0110*/  LOP3.LUT R4, R2, 0x7, RZ, 0xc0, !PT ;  /* 0x0000000702047812 */ /* 0x000fe400078ec0ff */
[----:B------:R-:W-:Y:S02]  /*0120*/  CS2R R14, SRZ ;  /* 0x00000000000e7805 */ /* 0x000fe4000001ff00 */
[----:B------:R-:W-:Y:S02]  /*0130*/  CS2R R8, SRZ ;  /* 0x0000000000087805 */ /* 0x000fe4000001ff00 */
[----:B------:R-:W-:Y:S02]  /*0140*/  CS2R R18, SRZ ;  /* 0x0000000000127805 */ /* 0x000fe4000001ff00 */
[----:B------:R-:W-:-:S03]  /*0150*/  ISETP.NE.AND P1, PT, R4, RZ, PT ;  /* 0x000000ff0400720c */ /* 0x000fc60003f25270 */
[----:B------:R-:W-:Y:S10]  /*0160*/  @!P0 BRA `(.L_x_63) ;  /* 0x0000000400008947 */ /* 0x000ff40003800000 */
[----:B------:R-:W0:Y:S01]  /*0170*/  LDCU.64 UR4, c[0x0][0x380] ;  /* 0x00007000ff0477ac */ /* 0x000e220008000a00 */
[----:B------:R-:W-:Y:S01]  /*0180*/  LOP3.LUT R5, R2, 0x7ffffff8, RZ, 0xc0, !PT ;  /* 0x7ffffff802057812 */ /* 0x000fe200078ec0ff */
[----:B------:R-:W-:Y:S01]  /*0190*/  IMAD.MOV.U32 R25, RZ, RZ, R3 ;  /* 0x000000ffff197224 */ /* 0x000fe200078e0003 */
[----:B------:R-:W-:-:S03]  /*01a0*/  CS2R R14, SRZ ;  /* 0x00000000000e7805 */ /* 0x000fc6000001ff00 */
[----:B------:R-:W-:Y:S01]  /*01b0*/  IMAD.MOV R24, RZ, RZ, -R5 ;  /* 0x000000ffff187224 */ /* 0x000fe200078e0a05 */
[----:B0-----:R-:W-:-:S04]  /*01c0*/  UIADD3 UR4, UP0, UPT, UR4, 0x20, URZ ;  /* 0x0000002004047890 */ /* 0x001fc8000ff1e0ff */
[----:B------:R-:W-:Y:S02]  /*01d0*/  UIADD3.X UR5, UPT, UPT, URZ, UR5, URZ, UP0, !UPT ;  /* 0x00000005ff057290 */ /* 0x000fe400087fe4ff */
[----:B------:R-:W-:-:S04]  /*01e0*/  IMAD.U32 R6, RZ, RZ, UR4 ;  /* 0x00000004ff067e24 */ /* 0x000fc8000f8e00ff */
[----:B------:R-:W-:-:S07]  /*01f0*/  MOV R7, UR5 ;  /* 0x0000000500077c02 */ /* 0x000fce0008000f00 */
.L_x_64:
[----:B------:R-:W0:Y:S01]  /*0200*/  LDC.64 R26, c[0x0][0x388] ;  /* 0x0000e200ff1a7b82 */ /* 0x000e220000000a00 */
[----:B------:R-:W2:Y:S04]  /*0210*/  LDG.E.64 R16, desc[UR6][R6.64+-0x20] ;  /* 0xffffe00606107981 */ /* 0x000ea8000c1e1b00 */
[----:B------:R-:W3:Y:S01]  /*0220*/  LDG.E.64 R20, desc[UR6][R6.64+-0x18] ;  /* 0xffffe80606147981 */ /* 0x000ee2000c1e1b00 */
[----:B0-----:R-:W-:-:S05]  /*0230*/  IMAD.WIDE R26, R25, 0x8, R26 ;  /* 0x00000008191a7825 */ /* 0x001fca00078e021a */
[----:B------:R0:W4:Y:S01]  /*0240*/  LDG.E.64 R10, desc[UR6][R26.64] ;  /* 0x000000061a0a7981 */ /* 0x000122000c1e1b00 */
[----:B------:R-:W-:-:S05]  /*0250*/  IMAD.WIDE R22, R0, 0x8, R26 ;  /* 0x0000000800167825 */ /* 0x000fca00078e021a */
[----:B------:R-:W5:Y:S01]  /*0260*/  LDG.E.64 R12, desc[UR6][R22.64] ;  /* 0x00000006160c7981 */ /* 0x000f62000c1e1b00 */
[----:B------:R-:W-:-:S04]  /*0270*/  IMAD.WIDE R28, R0, 0x8, R22 ;  /* 0x00000008001c7825 */ /* 0x000fc800078e0216 */
[----:B0-----:R-:W-:Y:S01]  /*0280*/  IMAD.WIDE R26, R0, 0x8, R28 ;  /* 0x00000008001a7825 */ /* 0x001fe200078e021c */
[----:B--2---:R-:W-:-:S08]  /*0290*/  DFMA R8, R16, R16, R8 ;  /* 0x000000101008722b */ /* 0x004fd00000000008 */
[----:B---3--:R-:W-:Y:S02]  /*02a0*/  DFMA R8, R20, R20, R8 ;  /* 0x000000141408722b */ /* 0x008fe40000000008 */
[-C--:B----4-:R-:W-:Y:S02]  /*02b0*/  DFMA R16, R16, R10.reuse, R18 ;  /* 0x0000000a1010722b */ /* 0x090fe40000000012 */
[----:B------:R-:W-:Y:S01]  /*02c0*/  DFMA R14, R10, R10, R14 ;  /* 0x0000000a0a0e722b */ /* 0x000fe2000000000e */
[----:B------:R0:W2:Y:S04]  /*02d0*/  LDG.E.64 R18, desc[UR6][R28.64] ;  /* 0x000000061c127981 */ /* 0x0000a8000c1e1b00 */
[----:B------:R-:W3:Y:S01]  /*02e0*/  LDG.E.64 R10, desc[UR6][R6.64+-0x10] ;  /* 0xfffff006060a7981 */ /* 0x000ee2000c1e1b00 */
[----:B-----5:R-:W-:-:S02]  /*02f0*/  DFMA R20, R20, R12, R16 ;  /* 0x0000000c1414722b */ /* 0x020fc40000000010 */
[----:B------:R-:W-:Y:S01]  /*0300*/  DFMA R12, R12, R12, R14 ;  /* 0x0000000c0c0c722b */ /* 0x000fe2000000000e */
[----:B------:R-:W4:Y:S04]  /*0310*/  LDG.E.64 R16, desc[UR6][R6.64+-0x8] ;  /* 0xfffff80606107981 */ /* 0x000f28000c1e1b00 */
[----:B------:R-:W5:Y:S01]  /*0320*/  LDG.E.64 R14, desc[UR6][R26.64] ;  /* 0x000000061a0e7981 */ /* 0x000f62000c1e1b00 */
[----:B------:R-:W-:-:S04]  /*0330*/  IMAD.WIDE R22, R0, 0x8, R26 ;  /* 0x0000000800167825 */ /* 0x000fc800078e021a */
[----:B0-----:R-:W-:Y:S01]  /*0340*/  IMAD.WIDE R28, R0, 0x8, R22 ;  /* 0x00000008001c7825 */ /* 0x001fe200078e0216 */
[C---:B---3--:R-:W-:Y:S02]  /*0350*/  DFMA R8, R10.reuse, R10, R8 ;  /* 0x0000000a0a08722b */ /* 0x048fe40000000008 */
[-C--:B--2---:R-:W-:Y:S02]  /*0360*/  DFMA R10, R10, R18.reuse, R20 ;  /* 0x000000120a0a722b */ /* 0x084fe40000000014 */
[----:B------:R-:W-:Y:S01]  /*0370*/  DFMA R18, R18, R18, R12 ;  /* 0x000000121212722b */ /* 0x000fe2000000000c */
[----:B------:R0:W2:Y:S04]  /*0380*/  LDG.E.64 R20, desc[UR6][R22.64] ;  /* 0x0000000616147981 */ /* 0x0000a8000c1e1b00 */
[----:B------:R-:W3:Y:S01]  /*0390*/  LDG.E.64 R12, desc[UR6][R6.64] ;  /* 0x00000006060c7981 */ /* 0x000ee2000c1e1b00 */
[----:B----4-:R-:W-:-:S02]  /*03a0*/  DFMA R8, R16, R16, R8 ;  /* 0x000000101008722b */ /* 0x010fc40000000008 */
[-C--:B-----5:R-:W-:Y:S01]  /*03b0*/  DFMA R16, R16, R14.reuse, R10 ;  /* 0x0000000e1010722b */ /* 0x0a0fe2000000000a */
[----:B------:R-:W4:Y:S01]  /*03c0*/  LDG.E.64 R10, desc[UR6][R6.64+0x8] ;  /* 0x00000806060a7981 */ /* 0x000f22000c1e1b00 */
[----:B------:R-:W-:-:S03]  /*03d0*/  DFMA R14, R14, R14, R18 ;  /* 0x0000000e0e0e722b */ /* 0x000fc60000000012 */
[----:B------:R-:W5:Y:S01]  /*03e0*/  LDG.E.64 R18, desc[UR6][R28.64] ;  /* 0x000000061c127981 */ /* 0x000f62000c1e1b00 */
[----:B------:R-:W-:-:S04]  /*03f0*/  IMAD.WIDE R26, R0, 0x8, R28 ;  /* 0x00000008001a7825 */ /* 0x000fc800078e021c */
[----:B0-----:R-:W-:-:S06]  /*0400*/  IMAD.WIDE R22, R0, 0x8, R26 ;  /* 0x0000000800167825 */ /* 0x001fcc00078e021a */
[----:B------:R-:W5:Y:S01]  /*0410*/  LDG.E.64 R22, desc[UR6][R22.64] ;  /* 0x0000000616167981 */ /* 0x000f62000c1e1b00 */
[C---:B---3--:R-:W-:Y:S02]  /*0420*/  DFMA R8, R12.reuse, R12, R8 ;  /* 0x0000000c0c08722b */ /* 0x048fe40000000008 */
[-C--:B--2---:R-:W-:Y:S02]  /*0430*/  DFMA R12, R12, R20.reuse, R16 ;  /* 0x000000140c0c722b */ /* 0x084fe40000000010 */
[----:B------:R-:W-:Y:S01]  /*0440*/  DFMA R20, R20, R20, R14 ;  /* 0x000000141414722b */ /* 0x000fe2000000000e */
[----:B------:R-:W2:Y:S04]  /*0450*/  LDG.E.64 R16, desc[UR6][R6.64+0x10] ;  /* 0x0000100606107981 */ /* 0x000ea8000c1e1b00 */
[----:B------:R-:W3:Y:S01]  /*0460*/  LDG.E.64 R14, desc[UR6][R26.64] ;  /* 0x000000061a0e7981 */ /* 0x000ee2000c1e1b00 */
[----:B----4-:R-:W-:-:S02]  /*0470*/  DFMA R8, R10, R10, R8 ;  /* 0x0000000a0a08722b */ /* 0x010fc40000000008 */
[-C--:B-----5:R-:W-:Y:S01]  /*0480*/  DFMA R10, R10, R18.reuse, R12 ;  /* 0x000000120a0a722b */ /* 0x0a0fe2000000000c */
[----:B------:R0:W4:Y:S01]  /*0490*/  LDG.E.64 R12, desc[UR6][R6.64+0x18] ;  /* 0x00001806060c7981 */ /* 0x000122000c1e1b00 */
[----:B------:R-:W-:Y:S01]  /*04a0*/  VIADD R24, R24, 0x8 ;  /* 0x0000000818187836 */ /* 0x000fe20000000000 */
[----:B------:R-:W-:-:S04]  /*04b0*/  DFMA R20, R18, R18, R20 ;  /* 0x000000121214722b */ /* 0x000fc80000000014 */
[----:B------:R-:W-:Y:S02]  /*04c0*/  ISETP.NE.AND P0, PT, R24, RZ, PT ;  /* 0x000000ff1800720c */ /* 0x000fe40003f05270 */
[----:B0-----:R-:W-:Y:S01]  /*04d0*/  IADD3 R6, P2, PT, R6, 0x40, RZ ;  /* 0x0000004006067810 */ /* 0x001fe20007f5e0ff */
[----:B------:R-:W-:-:S04]  /*04e0*/  IMAD R25, R0, 0x8, R25 ;  /* 0x0000000800197824 */ /* 0x000fc800078e0219 */
[----:B------:R-:W-:Y:S01]  /*04f0*/  IMAD.X R7, RZ, RZ, R7, P2 ;  /* 0x000000ffff077224 */ /* 0x000fe200010e0607 */
[C---:B--2---:R-:W-:Y:S02]  /*0500*/  DFMA R8, R16.reuse, R16, R8 ;  /* 0x000000101008722b */ /* 0x044fe40000000008 */
[-C--:B---3--:R-:W-:Y:S02]  /*0510*/  DFMA R10, R16, R14.reuse, R10 ;  /* 0x0000000e100a722b */ /* 0x088fe4000000000a */
[----:B------:R-:W-:-:S04]  /*0520*/  DFMA R14, R14, R14, R20 ;  /* 0x0000000e0e0e722b */ /* 0x000fc80000000014 */
[C---:B----4-:R-:W-:Y:S02]  /*0530*/  DFMA R8, R12.reuse, R12, R8 ;  /* 0x0000000c0c08722b */ /* 0x050fe40000000008 */
[-C--:B------:R-:W-:Y:S02]  /*0540*/  DFMA R18, R12, R22.reuse, R10 ;  /* 0x000000160c12722b */ /* 0x080fe4000000000a */
[----:B------:R-:W-:Y:S01]  /*0550*/  DFMA R14, R22, R22, R14 ;  /* 0x00000016160e722b */ /* 0x000fe2000000000e */
[----:B------:R-:W-:Y:S10]  /*0560*/  @P0 BRA `(.L_x_64) ;  /* 0xfffffffc00240947 */ /* 0x000ff4000383ffff */
.L_x_63:
[----:B------:R-:W-:Y:S05]  /*0570*/  @!P1 BRA `(.L_x_62) ;  /* 0x0000000400009947 */ /* 0x000fea0003800000 */
[----:B------:R-:W-:Y:S02]  /*0580*/  ISETP.GE.U32.AND P0, PT, R4, 0x4, PT ;  /* 0x000000040400780c */ /* 0x000fe40003f06070 */
[----:B------:R-:W-:-:S04]  /*0590*/  LOP3.LUT R6, R2, 0x3, RZ, 0xc0, !PT ;  /* 0x0000000302067812 */ /* 0x000fc800078ec0ff */
[----:B------:R-:W-:-:S07]  /*05a0*/  ISETP.NE.AND P1, PT, R6, RZ, PT ;  /* 0x000000ff0600720c */ /* 0x000fce0003f25270 */
[----:B------:R-:W-:Y:S06]  /*05b0*/  @!P0 BRA `(.L_x_65) ;  /* 0x0000000000748947 */ /* 0x000fec0003800000 */
[----:B------:R-:W0:Y:S01]  /*05c0*/  LDC.64 R12, c[0x0][0x388] ;  /* 0x0000e200ff0c7b82 */ /* 0x000e220000000a00 */
[----:B------:R-:W-:-:S07]  /*05d0*/  IMAD R7, R5, R0, R3 ;  /* 0x0000000005077224 */ /* 0x000fce00078e0203 */
[----:B------:R-:W1:Y:S01]  /*05e0*/  LDC.64 R10, c[0x0][0x380] ;  /* 0x0000e000ff0a7b82 */ /* 0x000e620000000a00 */
[----:B0-----:R-:W-:-:S05]  /*05f0*/  IMAD.WIDE R12, R7, 0x8, R12 ;  /* 0x00000008070c7825 */ /* 0x001fca00078e020c */
[----:B------:R-:W2:Y:S01]  /*0600*/  LDG.E.64 R20, desc[UR6][R12.64] ;  /* 0x000000060c147981 */ /* 0x000ea2000c1e1b00 */
[----:B-1----:R-:W-:-:S05]  /*0610*/  IMAD.WIDE.U32 R10, R5, 0x8, R10 ;  /* 0x00000008050a7825 */ /* 0x002fca00078e000a */
[----:B------:R-:W2:Y:S01]  /*0620*/  LDG.E.64 R28, desc[UR6][R10.64] ;  /* 0x000000060a1c7981 */ /* 0x000ea2000c1e1b00 */
[----:B------:R-:W-:-:S03]  /*0630*/  IMAD.WIDE R26, R0, 0x8, R12 ;  /* 0x00000008001a7825 */ /* 0x000fc600078e020c */
[----:B------:R-:W3:Y:S04]  /*0640*/  LDG.E.64 R16, desc[UR6][R10.64+0x8] ;  /* 0x000008060a107981 */ /* 0x000ee8000c1e1b00 */
[----:B------:R-:W4:Y:S01]  /*0650*/  LDG.E.64 R12, desc[UR6][R26.64] ;  /* 0x000000061a0c7981 */ /* 0x000f22000c1e1b00 */
[----:B------:R-:W-:-:S04]  /*0660*/  IMAD.WIDE R22, R0, 0x8, R26 ;  /* 0x0000000800167825 */ /* 0x000fc800078e021a */
[----:B------:R-:W-:Y:S01]  /*0670*/  IMAD.WIDE R24, R0, 0x8, R22 ;  /* 0x0000000800187825 */ /* 0x000fe200078e0216 */
[----:B------:R-:W5:Y:S05]  /*0680*/  LDG.E.64 R26, desc[UR6][R10.64+0x10] ;  /* 0x000010060a1a7981 */ /* 0x000f6a000c1e1b00 */
[----:B------:R-:W5:Y:S01]  /*0690*/  LDG.E.64 R24, desc[UR6][R24.64] ;  /* 0x0000000618187981 */ /* 0x000f62000c1e1b00 */
[C---:B--2---:R-:W-:Y:S02]  /*06a0*/  DFMA R18, R28.reuse, R20, R18 ;  /* 0x000000141c12722b */ /* 0x044fe40000000012 */
[----:B------:R-:W-:Y:S01]  /*06b0*/  DFMA R28, R28, R28, R8 ;  /* 0x0000001c1c1c722b */ /* 0x000fe20000000008 */
[----:B------:R-:W2:Y:S04]  /*06c0*/  LDG.E.64 R8, desc[UR6][R22.64] ;  /* 0x0000000616087981 */ /* 0x000ea8000c1e1b00 */
[----:B------:R-:W2:Y:S01]  /*06d0*/  LDG.E.64 R22, desc[UR6][R10.64+0x18] ;  /* 0x000018060a167981 */ /* 0x000ea2000c1e1b00 */
[----:B------:R-:W-:-:S02]  /*06e0*/  DFMA R14, R20, R20, R14 ;  /* 0x00000014140e722b */ /* 0x000fc4000000000e */
[C---:B---3--:R-:W-:Y:S02]  /*06f0*/  DFMA R28, R16.reuse, R16, R28 ;  /* 0x00000010101c722b */ /* 0x048fe4000000001c */
[----:B----4-:R-:W-:-:S04]  /*0700*/  DFMA R18, R16, R12, R18 ;  /* 0x0000000c1012722b */ /* 0x010fc80000000012 */
[----:B------:R-:W-:Y:S02]  /*0710*/  DFMA R14, R12, R12, R14 ;  /* 0x0000000c0c0e722b */ /* 0x000fe4000000000e */
[C---:B-----5:R-:W-:Y:S01]  /*0720*/  DFMA R28, R26.reuse, R26, R28 ;  /* 0x0000001a1a1c722b */ /* 0x060fe2000000001c */
[----:B------:R-:W-:Y:S01]  /*0730*/  VIADD R5, R5, 0x4 ;  /* 0x0000000405057836 */ /* 0x000fe20000000000 */
[----:B--2---:R-:W-:-:S04]  /*0740*/  DFMA R18, R26, R8, R18 ;  /* 0x000000081a12722b */ /* 0x004fc80000000012 */
[----:B------:R-:W-:Y:S02]  /*0750*/  DFMA R14, R8, R8, R14 ;  /* 0x00000008080e722b */ /* 0x000fe4000000000e */
[C---:B------:R-:W-:Y:S02]  /*0760*/  DFMA R8, R22.reuse, R22, R28 ;  /* 0x000000161608722b */ /* 0x040fe4000000001c */
[----:B------:R-:W-:-:S04]  /*0770*/  DFMA R18, R22, R24, R18 ;  /* 0x000000181612722b */ /* 0x000fc80000000012 */
[----:B------:R-:W-:-:S11]  /*0780*/  DFMA R14, R24, R24, R14 ;  /* 0x00000018180e722b */ /* 0x000fd6000000000e */
.L_x_65:
[----:B------:R-:W-:Y:S05]  /*0790*/  @!P1 BRA `(.L_x_62) ;  /* 0x0000000000789947 */ /* 0x000fea0003800000 */
[----:B------:R-:W0:Y:S01]  /*07a0*/  LDC.64 R24, c[0x0][0x380] ;  /* 0x0000e000ff187b82 */ /* 0x000e220000000a00 */
[----:B------:R-:W-:Y:S02]  /*07b0*/  ISETP.NE.AND P0, PT, R6, 0x1, PT ;  /* 0x000000010600780c */ /* 0x000fe40003f05270 */
[----:B------:R-:W-:-:S04]  /*07c0*/  LOP3.LUT R2, R2, 0x1, RZ, 0xc0, !PT ;  /* 0x0000000102027812 */ /* 0x000fc800078ec0ff */
[----:B------:R-:W-:Y:S01]  /*07d0*/  ISETP.NE.U32.AND P1, PT, R2, 0x1, PT ;  /* 0x000000010200780c */ /* 0x000fe20003f25070 */
[----:B------:R-:W1:Y:S06]  /*07e0*/  LDC.64 R12, c[0x0][0x388] ;  /* 0x0000e200ff0c7b82 */ /* 0x000e6c0000000a00 */
[C---:B------:R-:W-:Y:S02]  /*07f0*/  @P0 IMAD R27, R5.reuse, R0, R3 ;  /* 0x00000000051b0224 */ /* 0x040fe400078e0203 */
[----:B------:R-:W2:Y:S08]  /*0800*/  LDC.64 R10, c[0x0][0x380] ;  /* 0x0000e000ff0a7b82 */ /* 0x000eb00000000a00 */
[----:B------:R-:W3:Y:S01]  /*0810*/  LDC.64 R6, c[0x0][0x388] ;  /* 0x0000e200ff067b82 */ /* 0x000ee20000000a00 */
[----:B0-----:R-:W-:-:S04]  /*0820*/  @P0 IMAD.WIDE.U32 R24, R5, 0x8, R24 ;  /* 0x0000000805180825 */ /* 0x001fc800078e0018 */
[----:B-1----:R-:W-:Y:S01]  /*0830*/  @P0 IMAD.WIDE R26, R27, 0x8, R12 ;  /* 0x000000081b1a0825 */ /* 0x002fe200078e020c */
[----:B------:R-:W4:Y:S01]  /*0840*/  @P0 LDG.E.64 R16, desc[UR6][R24.64] ;  /* 0x0000000618100981 */ /* 0x000f22000c1e1b00 */
[----:B------:R-:W-:-:S03]  /*0850*/  @P0 IADD3 R5, PT, PT, R5, 0x2, RZ ;  /* 0x0000000205050810 */ /* 0x000fc60007ffe0ff */
[----:B------:R-:W5:Y:S01]  /*0860*/  @P0 LDG.E.64 R12, desc[UR6][R26.64] ;  /* 0x000000061a0c0981 */ /* 0x000f62000c1e1b00 */
[----:B------:R-:W-:-:S03]  /*0870*/  @P0 IMAD.WIDE R22, R0, 0x8, R26 ;  /* 0x0000000800160825 */ /* 0x000fc600078e021a */
[----:B------:R-:W5:Y:S01]  /*0880*/  @P0 LDG.E.64 R20, desc[UR6][R24.64+0x8] ;  /* 0x0000080618140981 */ /* 0x000f62000c1e1b00 */
[----:B------:R-:W-:-:S03]  /*0890*/  @!P1 IMAD R29, R5, R0, R3 ;  /* 0x00000000051d9224 */ /* 0x000fc600078e0203 */
[----:B------:R-:W5:Y:S01]  /*08a0*/  @P0 LDG.E.64 R22, desc[UR6][R22.64] ;  /* 0x0000000616160981 */ /* 0x000f62000c1e1b00 */
[----:B--2---:R-:W-:-:S04]  /*08b0*/  @!P1 IMAD.WIDE.U32 R10, R5, 0x8, R10 ;  /* 0x00000008050a9825 */ /* 0x004fc800078e000a */
[----:B---3--:R-:W-:Y:S02]  /*08c0*/  @!P1 IMAD.WIDE R6, R29, 0x8, R6 ;  /* 0x000000081d069825 */ /* 0x008fe400078e0206 */
[----:B------:R-:W2:Y:S04]  /*08d0*/  @!P1 LDG.E.64 R10, desc[UR6][R10.64] ;  /* 0x000000060a0a9981 */ /* 0x000ea8000c1e1b00 */
[----:B------:R-:W3:Y:S01]  /*08e0*/  @!P1 LDG.E.64 R6, desc[UR6][R6.64] ;  /* 0x0000000606069981 */ /* 0x000ee2000c1e1b00 */
[C---:B----4-:R-:W-:Y:S02]  /*08f0*/  @P0 DFMA R4, R16.reuse, R16, R8 ;  /* 0x000000101004022b */ /* 0x050fe40000000008 */
[-C--:B-----5:R-:W-:Y:S02]  /*0900*/  @P0 DFMA R16, R16, R12.reuse, R18 ;  /* 0x0000000c1010022b */ /* 0x0a0fe40000000012 */
[----:B------:R-:W-:-:S04]  /*0910*/  @P0 DFMA R12, R12, R12, R14 ;  /* 0x0000000c0c0c022b */ /* 0x000fc8000000000e */
[C---:B------:R-:W-:Y:S02]  /*0920*/  @P0 DFMA R8, R20.reuse, R20, R4 ;  /* 0x000000141408022b */ /* 0x040fe40000000004 */
[-C--:B------:R-:W-:Y:S02]  /*0930*/  @P0 DFMA R18, R20, R22.reuse, R16 ;  /* 0x000000161412022b */ /* 0x080fe40000000010 */
[----:B------:R-:W-:-:S04]  /*0940*/  @P0 DFMA R14, R22, R22, R12 ;  /* 0x00000016160e022b */ /* 0x000fc8000000000c */
[C---:B--2---:R-:W-:Y:S02]  /*0950*/  @!P1 DFMA R8, R10.reuse, R10, R8 ;  /* 0x0000000a0a08922b */ /* 0x044fe40000000008 */
[-C--:B---3--:R-:W-:Y:S02]  /*0960*/  @!P1 DFMA R18, R10, R6.reuse, R18 ;  /* 0x000000060a12922b */ /* 0x088fe40000000012 */
[----:B------:R-:W-:-:S11]  /*0970*/  @!P1 DFMA R14, R6, R6, R14 ;  /* 0x00000006060e922b */ /* 0x000fd6000000000e */
.L_x_62:
[----:B------:R-:W-:-:S06]  /*0980*/  DSETP.NEU.AND P0, PT, R14, RZ, PT ;  /* 0x000000ff0e00722a */ /* 0x000fcc0003f0d000 */
[----:B------:R-:W-:-:S14]  /*0990*/  DSETP.NEU.AND P0, PT, R8, RZ, P0 ;  /* 0x000000ff0800722a */ /* 0x000fdc000070d000 */
[----:B------:R-:W0:Y:S02]  /*09a0*/  @!P0 LDC.64 R4, c[0x0][0x398] ;  /* 0x0000e600ff048b82 */ /* 0x000e240000000a00 */
[----:B0-----:R-:W-:-:S05]  /*09b0*/  @!P0 IMAD.WIDE R4, R3, 0x8, R4 ;  /* 0x0000000803048825 */ /* 0x001fca00078e0204 */
[----:B------:R0:W-:Y:S01]  /*09c0*/  @!P0 STG.E.64 desc[UR6][R4.64], RZ ;  /* 0x000000ff04008986 */ /* 0x0001e2000c101b06 */
[----:B------:R-:W-:Y:S05]  /*09d0*/  @!P0 EXIT ;  /* 0x000000000000894d */ /* 0x000fea0003800000 */
[----:B------:R-:W0:Y:S01]  /*09e0*/  MUFU.RSQ64H R11, R9 ;  /* 0x00000009000b7308 */ /* 0x000e220000001c00 */
[----:B------:R-:W-:Y:S02]  /*09f0*/  VIADD R10, R9, 0xfcb00000 ;  /* 0xfcb00000090a7836 */ /* 0x000fe40000000000 */
[----:B------:R-:W-:Y:S02]  /*0a00*/  IMAD.MOV.U32 R6, RZ, RZ, 0x0 ;  /* 0x00000000ff067424 */ /* 0x000fe400078e00ff */
[----:B------:R-:W-:Y:S01]  /*0a10*/  IMAD.MOV.U32 R7, RZ, RZ, 0x3fd80000 ;  /* 0x3fd80000ff077424 */ /* 0x000fe200078e00ff */
[----:B------:R-:W-:Y:S01]  /*0a20*/  ISETP.GE.U32.AND P0, PT, R10, 0x7ca00000, PT ;  /* 0x7ca000000a00780c */ /* 0x000fe20003f06070 */
[----:B0-----:R-:W-:-:S08]  /*0a30*/  DMUL R4, R10, R10 ;  /* 0x0000000a0a047228 */ /* 0x001fd00000000000 */
[----:B------:R-:W-:-:S08]  /*0a40*/  DFMA R4, -R4, R8, 1 ;  /* 0x3ff000000404742b */ /* 0x000fd00000000108 */
[----:B------:R-:W-:Y:S02]  /*0a50*/  DFMA R6, R4, R6, 0.5 ;  /* 0x3fe000000406742b */ /* 0x000fe40000000006 */
[----:B------:R-:W-:-:S08]  /*0a60*/  DMUL R4, R10, R4 ;  /* 0x000000040a047228 */ /* 0x000fd00000000000 */
[----:B------:R-:W-:-:S08]  /*0a70*/  DFMA R16, R6, R4, R10 ;  /* 0x000000040610722b */ /* 0x000fd0000000000a */
[----:B------:R-:W-:Y:S02]  /*0a80*/  DMUL R12, R16, R8 ;  /* 0x00000008100c7228 */ /* 0x000fe40000000000 */
[----:B------:R-:W-:Y:S01]  /*0a90*/  VIADD R7, R17, 0xfff00000 ;  /* 0xfff0000011077836 */ /* 0x000fe20000000000 */
[----:B------:R-:W-:-:S05]  /*0aa0*/  MOV R6, R16 ;  /* 0x0000001000067202 */ /* 0x000fca0000000f00 */
[----:B------:R-:W-:-:S08]  /*0ab0*/  DFMA R20, R12, -R12, R8 ;  /* 0x8000000c0c14722b */ /* 0x000fd00000000008 */
[----:B------:R-:W-:Y:S01]  /*0ac0*/  DFMA R4, R20, R6, R12 ;  /* 0x000000061404722b */ /* 0x000fe2000000000c */
[----:B------:R-:W-:Y:S10]  /*0ad0*/  @!P0 BRA `(.L_x_66) ;  /* 0x0000000000208947 */ /* 0x000ff40003800000 */
[----:B------:R-:W-:Y:S01]  /*0ae0*/  IMAD.MOV.U32 R0, RZ, RZ, R16 ;  /* 0x000000ffff007224 */ /* 0x000fe200078e0010 */
[----:B------:R-:W-:Y:S01]  /*0af0*/  MOV R2, 0xb40 ;  /* 0x00000b4000027802 */ /* 0x000fe20000000f00 */
[----:B------:R-:W-:Y:S02]  /*0b00*/  IMAD.MOV.U32 R17, RZ, RZ, R9 ;  /* 0x000000ffff117224 */ /* 0x000fe400078e0009 */
[----:B------:R-:W-:Y:S02]  /*0b10*/  IMAD.MOV.U32 R16, RZ, RZ, R20 ;  /* 0x000000ffff107224 */ /* 0x000fe400078e0014 */
[----:B------:R-:W-:-:S07]  /*0b20*/  IMAD.MOV.U32 R6, RZ, RZ, R10 ;  /* 0x000000ffff067224 */ /* 0x000fce00078e000a */
[----:B------:R-:W-:Y:S05]  /*0b30*/  CALL.REL.NOINC `($__internal_2_$__cuda_sm20_dsqrt_rn_f64_mediumpath_v1) ;  /* 0x0000000800507944 */ /* 0x000fea0003c00000 */
[----:B------:R-:W-:Y:S01]  /*0b40*/  MOV R4, R12 ;  /* 0x0000000c00047202 */ /* 0x000fe20000000f00 */
[----:B------:R-:W-:-:S07]  /*0b50*/  IMAD.MOV.U32 R5, RZ, RZ, R13 ;  /* 0x000000ffff057224 */ /* 0x000fce00078e000d */
.L_x_66:
[----:B------:R-:W0:Y:S01]  /*0b60*/  MUFU.RSQ64H R7, R15 ;  /* 0x0000000f00077308 */ /* 0x000e220000001c00 */
[----:B------:R-:W-:Y:S01]  /*0b70*/  VIADD R6, R15, 0xfcb00000 ;  /* 0xfcb000000f067836 */ /* 0x000fe20000000000 */
[----:B------:R-:W-:Y:S01]  /*0b80*/  BSSY.RECONVERGENT B0, `(.L_x_67) ;  /* 0x0000018000007945 */ /* 0x000fe20003800200 */
        /* <DEDUP_REMOVED lines=9> */
[----:B------:R-:W-:Y:S01]  /*0c20*/  IADD3 R9, PT, PT, R17, -0x100000, RZ ;  /* 0xfff0000011097810 */ /* 0x000fe20007ffe0ff */
[----:B------:R-:W-:-:S05]  /*0c30*/  IMAD.MOV.U32 R8, RZ, RZ, R16 ;  /* 0x000000ffff087224 */ /* 0x000fca00078e0010 */
[----:B------:R-:W-:-:S08]  /*0c40*/  DFMA R20, R10, -R10, R14 ;  /* 0x8000000a0a14722b */ /* 0x000fd0000000000e */
[----:B------:R-:W-:Y:S01]  /*0c50*/  DFMA R12, R20, R8, R10 ;  /* 0x00000008140c722b */ /* 0x000fe2000000000a */
[----:B------:R-:W-:Y:S10]  /*0c60*/  @!P0 BRA `(.L_x_68) ;  /* 0x0000000000248947 */ /* 0x000ff40003800000 */
[----:B------:R-:W-:Y:S01]  /*0c70*/  IMAD.MOV.U32 R0, RZ, RZ, R16 ;  /* 0x000000ffff007224 */ /* 0x000fe200078e0010 */
[----:B------:R-:W-:Y:S01]  /*0c80*/  MOV R16, R20 ;  /* 0x0000001400107202 */ /* 0x000fe20000000f00 */
[----:B------:R-:W-:Y:S01]  /*0c90*/  IMAD.MOV.U32 R8, RZ, RZ, R14 ;  /* 0x000000ffff087224 */ /* 0x000fe200078e000e */
[----:B------:R-:W-:Y:S01]  /*0ca0*/  MOV R2, 0xd00 ;  /* 0x00000d0000027802 */ /* 0x000fe20000000f00 */
[----:B------:R-:W-:Y:S02]  /*0cb0*/  IMAD.MOV.U32 R17, RZ, RZ, R15 ;  /* 0x000000ffff117224 */ /* 0x000fe400078e000f */
[----:B------:R-:W-:Y:S02]  /*0cc0*/  IMAD.MOV.U32 R12, RZ, RZ, R10 ;  /* 0x000000ffff0c7224 */ /* 0x000fe400078e000a */
[----:B------:R-:W-:Y:S02]  /*0cd0*/  IMAD.MOV.U32 R13, RZ, RZ, R11 ;  /* 0x000000ffff0d7224 */ /* 0x000fe400078e000b */
[----:B------:R-:W-:-:S07]  /*0ce0*/  IMAD.MOV.U32 R7, RZ, RZ, R9 ;  /* 0x000000ffff077224 */ /* 0x000fce00078e0009 */
[----:B------:R-:W-:Y:S05]  /*0cf0*/  CALL.REL.NOINC `($__internal_2_$__cuda_sm20_dsqrt_rn_f64_mediumpath_v1) ;  /* 0x0000000400e07944 */ /* 0x000fea0003c00000 */
.L_x_68:
[----:B------:R-:W-:Y:S05]  /*0d00*/  BSYNC.RECONVERGENT B0 ;  /* 0x0000000000007941 */ /* 0x000fea0003800200 */
.L_x_67:
[----:B------:R-:W-:Y:S01]  /*0d10*/  DMUL R8, R12, R4 ;  /* 0x000000040c087228 */ /* 0x000fe20000000000 */
[----:B------:R-:W-:Y:S01]  /*0d20*/  FSETP.GEU.AND P1, PT, |R19|, 6.5827683646048100446e-37, PT ;  /* 0x036000001300780b */ /* 0x000fe20003f2e200 */
[----:B------:R-:W-:Y:S01]  /*0d30*/  IMAD.MOV.U32 R4, RZ, RZ, 0x1 ;  /* 0x00000001ff047424 */ /* 0x000fe200078e00ff */
[----:B------:R-:W-:Y:S03]  /*0d40*/  BSSY.RECONVERGENT B0, `(.L_x_69) ;  /* 0x0000013000007945 */ /* 0x000fe60003800200 */
[----:B------:R-:W0:Y:S02]  /*0d50*/  MUFU.RCP64H R5, R9 ;  /* 0x0000000900057308 */ /* 0x000e240000001800 */
[----:B0-----:R-:W-:-:S08]  /*0d60*/  DFMA R6, -R8, R4, 1 ;  /* 0x3ff000000806742b */ /* 0x001fd00000000104 */
[----:B------:R-:W-:-:S08]  /*0d70*/  DFMA R6, R6, R6, R6 ;  /* 0x000000060606722b */ /* 0x000fd00000000006 */
[----:B------:R-:W-:-:S08]  /*0d80*/  DFMA R6, R4, R6, R4 ;  /* 0x000000060406722b */ /* 0x000fd00000000004 */
[----:B------:R-:W-:-:S08]  /*0d90*/  DFMA R4, -R8, R6, 1 ;  /* 0x3ff000000804742b */ /* 0x000fd00000000106 */
[----:B------:R-:W-:-:S08]  /*0da0*/  DFMA R4, R6, R4, R6 ;  /* 0x000000040604722b */ /* 0x000fd00000000006 */
[----:B------:R-:W-:-:S08]  /*0db0*/  DMUL R6, R4, R18 ;  /* 0x0000001204067228 */ /* 0x000fd00000000000 */
[----:B------:R-:W-:-:S08]  /*0dc0*/  DFMA R10, -R8, R6, R18 ;  /* 0x00000006080a722b */ /* 0x000fd00000000112 */
[----:B------:R-:W-:-:S10]  /*0dd0*/  DFMA R4, R4, R10, R6 ;  /* 0x0000000a0404722b */ /* 0x000fd40000000006 */
[----:B------:R-:W-:-:S05]  /*0de0*/  FFMA R0, RZ, R9, R5 ;  /* 0x00000009ff007223 */ /* 0x000fca0000000005 */
[----:B------:R-:W-:-:S13]  /*0df0*/  FSETP.GT.AND P0, PT, |R0|, 1.469367938527859385e-39, PT ;  /* 0x001000000000780b */ /* 0x000fda0003f04200 */
[----:B------:R-:W-:Y:S05]  /*0e00*/  @P0 BRA P1, `(.L_x_70) ;  /* 0x0000000000180947 */ /* 0x000fea0000800000 */
[----:B------:R-:W-:Y:S01]  /*0e10*/  MOV R6, R18 ;  /* 0x0000001200067202 */ /* 0x000fe20000000f00 */
[----:B------:R-:W-:Y:S01]  /*0e20*/  IMAD.MOV.U32 R7, RZ, RZ, R19 ;  /* 0x000000ffff077224 */ /* 0x000fe200078e0013 */
[----:B------:R-:W-:-:S07]  /*0e30*/  MOV R0, 0xe50 ;  /* 0x00000e5000007802 */ /* 0x000fce0000000f00 */
[----:B------:R-:W-:Y:S05]  /*0e40*/  CALL.REL.NOINC `($__internal_1_$__cuda_sm20_div_rn_f64_full) ;  /* 0x00000000001c7944 */ /* 0x000fea0003c00000 */
[----:B------:R-:W-:Y:S02]  /*0e50*/  IMAD.MOV.U32 R4, RZ, RZ, R12 ;  /* 0x000000ffff047224 */ /* 0x000fe400078e000c */
[----:B------:R-:W-:-:S07]  /*0e60*/  IMAD.MOV.U32 R5, RZ, RZ, R13 ;  /* 0x000000ffff057224 */ /* 0x000fce00078e000d */
.L_x_70:
[----:B------:R-:W-:Y:S05]  /*0e70*/  BSYNC.RECONVERGENT B0 ;  /* 0x0000000000007941 */ /* 0x000fea0003800200 */
.L_x_69:
[----:B------:R-:W0:Y:S02]  /*0e80*/  LDC.64 R6, c[0x0][0x398] ;  /* 0x0000e600ff067b82 */ /* 0x000e240000000a00 */
[----:B0-----:R-:W-:-:S05]  /*0e90*/  IMAD.WIDE R6, R3, 0x8, R6 ;  /* 0x0000000803067825 */ /* 0x001fca00078e0206 */
[----:B------:R-:W-:Y:S01]  /*0ea0*/  STG.E.64 desc[UR6][R6.64], R4 ;  /* 0x0000000406007986 */ /* 0x000fe2000c101b06 */
[----:B------:R-:W-:Y:S05]  /*0eb0*/  EXIT ;  /* 0x000000000000794d */ /* 0x000fea0003800000 */
        .weak           $__internal_1_$__cuda_sm20_div_rn_f64_full
        .type           $__internal_1_$__cuda_sm20_div_rn_f64_full,@function
        .size           $__internal_1_$__cuda_sm20_div_rn_f64_full,($__internal_2_$__cuda_sm20_dsqrt_rn_f64_mediumpath_v1 - $__internal_1_$__cuda_sm20_div_rn_f64_full)
$__internal_1_$__cuda_sm20_div_rn_f64_full:
[C---:B------:R-:W-:Y:S01]  /*0ec0*/  FSETP.GEU.AND P0, PT, |R9|.reuse, 1.469367938527859385e-39, PT ;  /* 0x001000000900780b */ /* 0x040fe20003f0e200 */
[----:B------:R-:W-:Y:S01]  /*0ed0*/  IMAD.MOV.U32 R12, RZ, RZ, 0x1ca00000 ;  /* 0x1ca00000ff0c7424 */ /* 0x000fe200078e00ff */
[----:B------:R-:W-:Y:S01]  /*0ee0*/  LOP3.LUT R4, R9, 0x800fffff, RZ, 0xc0, !PT ;  /* 0x800fffff09047812 */ /* 0x000fe200078ec0ff */
[----:B------:R-:W-:Y:S01]  /*0ef0*/  BSSY.RECONVERGENT B1, `(.L_x_71) ;  /* 0x0000055000017945 */ /* 0x000fe20003800200 */
[C---:B------:R-:W-:Y:S02]  /*0f00*/  FSETP.GEU.AND P2, PT, |R7|.reuse, 1.469367938527859385e-39, PT ;  /* 0x001000000700780b */ /* 0x040fe40003f4e200 */
[----:B------:R-:W-:Y:S01]  /*0f10*/  LOP3.LUT R5, R4, 0x3ff00000, RZ, 0xfc, !PT ;  /* 0x3ff0000004057812 */ /* 0x000fe200078efcff */
[----:B------:R-:W-:Y:S01]  /*0f20*/  IMAD.MOV.U32 R4, RZ, RZ, R8 ;  /* 0x000000ffff047224 */ /* 0x000fe200078e0008 */
[----:B------:R-:W-:Y:S02]  /*0f30*/  MOV R14, 0x1 ;  /* 0x00000001000e7802 */ /* 0x000fe40000000f00 */
[----:B------:R-:W-:-:S02]  /*0f40*/  LOP3.LUT R2, R7, 0x7ff00000, RZ, 0xc0, !PT ;  /* 0x7ff0000007027812 */ /* 0x000fc400078ec0ff */
[C---:B------:R-:W-:Y:S01]  /*0f50*/  LOP3.LUT R13, R9.reuse, 0x7ff00000, RZ, 0xc0, !PT ;  /* 0x7ff00000090d7812 */ /* 0x040fe200078ec0ff */
[----:B------:R-:W-:Y:S02]  /*0f60*/  @!P0 DMUL R4, R8, 8.98846567431157953865e+307 ;  /* 0x7fe0000008048828 */ /* 0x000fe40000000000 */
[----:B------:R-:W-:Y:S01]  /*0f70*/  IMAD.MOV.U32 R21, RZ, RZ, R2 ;  /* 0x000000ffff157224 */ /* 0x000fe200078e0002 */
[CC--:B------:R-:W-:Y:S01]  /*0f80*/  ISETP.GE.U32.AND P1, PT, R2.reuse, R13.reuse, PT ;  /* 0x0000000d0200720c */ /* 0x0c0fe20003f26070 */
[----:B------:R-:W-:Y:S01]  /*0f90*/  @!P2 IMAD.MOV.U32 R16, RZ, RZ, RZ ;  /* 0x000000ffff10a224 */ /* 0x000fe200078e00ff */
[----:B------:R-:W-:Y:S01]  /*0fa0*/  @!P2 LOP3.LUT R17, R9, 0x7ff00000, RZ, 0xc0, !PT ;  /* 0x7ff000000911a812 */ /* 0x000fe200078ec0ff */
[----:B------:R-:W0:Y:S01]  /*0fb0*/  MUFU.RCP64H R15, R5 ;  /* 0x00000005000f7308 */ /* 0x000e220000001800 */
[----:B------:R-:W-:Y:S02]  /*0fc0*/  MOV R20, R13 ;  /* 0x0000000d00147202 */ /* 0x000fe40000000f00 */
[----:B------:R-:W-:-:S02]  /*0fd0*/  @!P2 ISETP.GE.U32.AND P3, PT, R2, R17, PT ;  /* 0x000000110200a20c */ /* 0x000fc40003f66070 */
[----:B------:R-:W-:Y:S02]  /*0fe0*/  @!P0 LOP3.LUT R20, R5, 0x7ff00000, RZ, 0xc0, !PT ;  /* 0x7ff0000005148812 */ /* 0x000fe400078ec0ff */
[----:B------:R-:W-:-:S03]  /*0ff0*/  @!P2 SEL R17, R12, 0x63400000, !P3 ;  /* 0x634000000c11a807 */ /* 0x000fc60005800000 */
[----:B------:R-:W-:Y:S01]  /*1000*/  VIADD R22, R20, 0xffffffff ;  /* 0xffffffff14167836 */ /* 0x000fe20000000000 */
[----:B------:R-:W-:-:S04]  /*1010*/  @!P2 LOP3.LUT R17, R17, 0x80000000, R7, 0xf8, !PT ;  /* 0x800000001111a812 */ /* 0x000fc800078ef807 */
[----:B------:R-:W-:Y:S01]  /*1020*/  @!P2 LOP3.LUT R17, R17, 0x100000, RZ, 0xfc, !PT ;  /* 0x001000001111a812 */ /* 0x000fe200078efcff */
[----:B0-----:R-:W-:-:S08]  /*1030*/  DFMA R10, R14, -R4, 1 ;  /* 0x3ff000000e0a742b */ /* 0x001fd00000000804 */
[----:B------:R-:W-:-:S08]  /*1040*/  DFMA R10, R10, R10, R10 ;  /* 0x0000000a0a0a722b */ /* 0x000fd0000000000a */
[----:B------:R-:W-:Y:S01]  /*1050*/  DFMA R14, R14, R10, R14 ;  /* 0x0000000a0e0e722b */ /* 0x000fe2000000000e */
[----:B------:R-:W-:Y:S01]  /*1060*/  SEL R11, R12, 0x63400000, !P1 ;  /* 0x634000000c0b7807 */ /* 0x000fe20004800000 */
[----:B------:R-:W-:-:S03]  /*1070*/  IMAD.MOV.U32 R10, RZ, RZ, R6 ;  /* 0x000000ffff0a7224 */ /* 0x000fc600078e0006 */
[----:B------:R-:W-:-:S03]  /*1080*/  LOP3.LUT R11, R11, 0x800fffff, R7, 0xf8, !PT ;  /* 0x800fffff0b0b7812 */ /* 0x000fc600078ef807 */
[----:B------:R-:W-:-:S03]  /*1090*/  DFMA R18, R14, -R4, 1 ;  /* 0x3ff000000e12742b */ /* 0x000fc60000000804 */
[----:B------:R-:W-:-:S05]  /*10a0*/  @!P2 DFMA R10, R10, 2, -R16 ;  /* 0x400000000a0aa82b */ /* 0x000fca0000000810 */
[----:B------:R-:W-:-:S05]  /*10b0*/  DFMA R14, R14, R18, R14 ;  /* 0x000000120e0e722b */ /* 0x000fca000000000e */
[----:B------:R-:W-:-:S03]  /*10c0*/  @!P2 LOP3.LUT R21, R11, 0x7ff00000, RZ, 0xc0, !PT ;  /* 0x7ff000000b15a812 */ /* 0x000fc600078ec0ff */
[----:B------:R-:W-:Y:S02]  /*10d0*/  DMUL R16, R14, R10 ;  /* 0x0000000a0e107228 */ /* 0x000fe40000000000 */
[----:B------:R-:W-:-:S05]  /*10e0*/  VIADD R13, R21, 0xffffffff ;  /* 0xffffffff150d7836 */ /* 0x000fca0000000000 */
[----:B------:R-:W-:Y:S01]  /*10f0*/  ISETP.GT.U32.AND P0, PT, R13, 0x7feffffe, PT ;  /* 0x7feffffe0d00780c */ /* 0x000fe20003f04070 */
[----:B------:R-:W-:-:S03]  /*1100*/  DFMA R18, R16, -R4, R10 ;  /* 0x800000041012722b */ /* 0x000fc6000000000a */
[----:B------:R-:W-:-:S05]  /*1110*/  ISETP.GT.U32.OR P0, PT, R22, 0x7feffffe, P0 ;  /* 0x7feffffe1600780c */ /* 0x000fca0000704470 */
[----:B------:R-:W-:-:S08]  /*1120*/  DFMA R14, R14, R18, R16 ;  /* 0x000000120e0e722b */ /* 0x000fd00000000010 */
[----:B------:R-:W-:Y:S05]  /*1130*/  @P0 BRA `(.L_x_72) ;  /* 0x00000000006c0947 */ /* 0x000fea0003800000 */
[----:B------:R-:W-:-:S04]  /*1140*/  LOP3.LUT R7, R9, 0x7ff00000, RZ, 0xc0, !PT ;  /* 0x7ff0000009077812 */ /* 0x000fc800078ec0ff */
[CC--:B------:R-:W-:Y:S02]  /*1150*/  VIADDMNMX R6, R2.reuse, -R7.reuse, 0xb9600000, !PT ;  /* 0xb960000002067446 */ /* 0x0c0fe40007800907 */
[----:B------:R-:W-:Y:S02]  /*1160*/  ISETP.GE.U32.AND P0, PT, R2, R7, PT ;  /* 0x000000070200720c */ /* 0x000fe40003f06070 */
[----:B------:R-:W-:Y:S02]  /*1170*/  VIMNMX R6, PT, PT, R6, 0x46a00000, PT ;  /* 0x46a0000006067848 */ /* 0x000fe40003fe0100 */
[----:B------:R-:W-:-:S05]  /*1180*/  SEL R7, R12, 0x63400000, !P0 ;  /* 0x634000000c077807 */ /* 0x000fca0004000000 */
[----:B------:R-:W-:Y:S01]  /*1190*/  IMAD.IADD R2, R6, 0x1, -R7 ;  /* 0x0000000106027824 */ /* 0x000fe200078e0a07 */
[----:B------:R-:W-:-:S03]  /*11a0*/  MOV R6, RZ ;  /* 0x000000ff00067202 */ /* 0x000fc60000000f00 */
        /* <DEDUP_REMOVED lines=20> */
.L_x_72:
[----:B------:R-:W-:-:S14]  /*12f0*/  DSETP.NAN.AND P0, PT, R6, R6, PT ;  /* 0x000000060600722a */ /* 0x000fdc0003f08000 */
[----:B------:R-:W-:Y:S05]  /*1300*/  @P0 BRA `(.L_x_74) ;  /* 0x0000000000440947 */ /* 0x000fea0003800000 */
[----:B------:R-:W-:-:S14]  /*1310*/  DSETP.NAN.AND P0, PT, R8, R8, PT ;  /* 0x000000080800722a */ /* 0x000fdc0003f08000 */
[----:B------:R-:W-:Y:S05]  /*1320*/  @P0 BRA `(.L_x_75) ;  /* 0x0000000000300947 */ /* 0x000fea0003800000 */
[----:B------:R-:W-:Y:S01]  /*1330*/  ISETP.NE.AND P0, PT, R21, R20, PT ;  /* 0x000000141500720c */ /* 0x000fe20003f05270 */
[----:B------:R-:W-:Y:S01]  /*1340*/  IMAD.MOV.U32 R12, RZ, RZ, 0x0 ;  /* 0x00000000ff0c7424 */ /* 0x000fe200078e00ff */
[----:B------:R-:W-:-:S11]  /*1350*/  MOV R13, 0xfff80000 ;  /* 0xfff80000000d7802 */ /* 0x000fd60000000f00 */
        /* <DEDUP_REMOVED lines=9> */
.L_x_75:
[----:B------:R-:W-:Y:S02]  /*13f0*/  LOP3.LUT R13, R9, 0x80000, RZ, 0xfc, !PT ;  /* 0x00080000090d7812 */ /* 0x000fe400078efcff */
[----:B------:R-:W-:Y:S01]  /*1400*/  MOV R12, R8 ;  /* 0x00000008000c7202 */ /* 0x000fe20000000f00 */
[----:B------:R-:W-:Y:S06]  /*1410*/  BRA `(.L_x_73) ;  /* 0x0000000000087947 */ /* 0x000fec0003800000 */
.L_x_74:
[----:B------:R-:W-:Y:S01]  /*1420*/  LOP3.LUT R13, R7, 0x80000, RZ, 0xfc, !PT ;  /* 0x00080000070d7812 */ /* 0x000fe200078efcff */
[----:B------:R-:W-:-:S07]  /*1430*/  IMAD.MOV.U32 R12, RZ, RZ, R6 ;  /* 0x000000ffff0c7224 */ /* 0x000fce00078e0006 */
.L_x_73:
[----:B------:R-:W-:Y:S05]  /*1440*/  BSYNC.RECONVERGENT B1 ;  /* 0x0000000000017941 */ /* 0x000fea0003800200 */
.L_x_71:
[----:B------:R-:W-:Y:S02]  /*1450*/  IMAD.MOV.U32 R4, RZ, RZ, R0 ;  /* 0x000000ffff047224 */ /* 0x000fe400078e0000 */
[----:B------:R-:W-:-:S04]  /*1460*/  IMAD.MOV.U32 R5, RZ, RZ, 0x0 ;  /* 0x00000000ff057424 */ /* 0x000fc800078e00ff */
[----:B------:R-:W-:Y:S05]  /*1470*/  RET.REL.NODEC R4 `(_Z22cosineSimilarityKernelPdS_iiS_) ;  /* 0xffffffe804e07950 */ /* 0x000fea0003c3ffff */
        .weak           $__internal_2_$__cuda_sm20_dsqrt_rn_f64_mediumpath_v1
        .type           $__internal_2_$__cuda_sm20_dsqrt_rn_f64_mediumpath_v1,@function
        .size           $__internal_2_$__cuda_sm20_dsqrt_rn_f64_mediumpath_v1,(.L_x_83 - $__internal_2_$__cuda_sm20_dsqrt_rn_f64_mediumpath_v1)
$__internal_2_$__cuda_sm20_dsqrt_rn_f64_mediumpath_v1:
[----:B------:R-:W-:Y:S01]  /*1480*/  ISETP.GE.U32.AND P0, PT, R6, -0x3400000, PT ;  /* 0xfcc000000600780c */ /* 0x000fe20003f06070 */
[----:B------:R-:W-:Y:S01]  /*1490*/  BSSY.RECONVERGENT B1, `(.L_x_76) ;  /* 0x0000026000017945 */ /* 0x000fe20003800200 */
[----:B------:R-:W-:Y:S01]  /*14a0*/  MOV R9, R17 ;  /* 0x0000001100097202 */ /* 0x000fe20000000f00 */
[----:B------:R-:W-:Y:S02]  /*14b0*/  IMAD.MOV.U32 R17, RZ, RZ, R21 ;  /* 0x000000ffff117224 */ /* 0x000fe400078e0015 */
[----:B------:R-:W-:-:S08]  /*14c0*/  IMAD.MOV.U32 R6, RZ, RZ, R0 ;  /* 0x000000ffff067224 */ /* 0x000fd000078e0000 */
[----:B------:R-:W-:Y:S05]  /*14d0*/  @!P0 BRA `(.L_x_77) ;  /* 0x0000000000208947 */ /* 0x000fea0003800000 */
[----:B------:R-:W-:-:S10]  /*14e0*/  DFMA.RM R6, R16, R6, R12 ;  /* 0x000000061006722b */ /* 0x000fd4000000400c */
[----:B------:R-:W-:-:S05]  /*14f0*/  IADD3 R10, P0, PT, R6, 0x1, RZ ;  /* 0x00000001060a7810 */ /* 0x000fca0007f1e0ff */
[----:B------:R-:W-:-:S06]  /*1500*/  IMAD.X R11, RZ, RZ, R7, P0 ;  /* 0x000000ffff0b7224 */ /* 0x000fcc00000e0607 */
[----:B------:R-:W-:-:S08]  /*1510*/  DFMA.RP R8, -R6, R10, R8 ;  /* 0x0000000a0608722b */ /* 0x000fd00000008108 */
[----:B------:R-:W-:-:S06]  /*1520*/  DSETP.GT.AND P0, PT, R8, RZ, PT ;  /* 0x000000ff0800722a */ /* 0x000fcc0003f04000 */
[----:B------:R-:W-:Y:S02]  /*1530*/  FSEL R6, R10, R6, P0 ;  /* 0x000000060a067208 */ /* 0x000fe40000000000 */
[----:B------:R-:W-:Y:S01]  /*1540*/  FSEL R7, R11, R7, P0 ;  /* 0x000000070b077208 */ /* 0x000fe20000000000 */
[----:B------:R-:W-:Y:S06]  /*1550*/  BRA `(.L_x_78) ;  /* 0x0000000000647947 */ /* 0x000fec0003800000 */
.L_x_77:
[----:B------:R-:W-:-:S14]  /*1560*/  DSETP.NE.AND P0, PT, R8, RZ, PT ;  /* 0x000000ff0800722a */ /* 0x000fdc0003f05000 */
[----:B------:R-:W-:Y:S05]  /*1570*/  @!P0 BRA `(.L_x_79) ;  /* 0x0000000000588947 */ /* 0x000fea0003800000 */
[----:B------:R-:W-:-:S13]  /*1580*/  ISETP.GE.AND P0, PT, R9, RZ, PT ;  /* 0x000000ff0900720c */ /* 0x000fda0003f06270 */
[----:B------:R-:W-:Y:S01]  /*1590*/  @!P0 MOV R6, 0x0 ;  /* 0x0000000000068802 */ /* 0x000fe20000000f00 */
[----:B------:R-:W-:Y:S01]  /*15a0*/  @!P0 IMAD.MOV.U32 R7, RZ, RZ, -0x80000 ;  /* 0xfff80000ff078424 */ /* 0x000fe200078e00ff */
[----:B------:R-:W-:Y:S06]  /*15b0*/  @!P0 BRA `(.L_x_78) ;  /* 0x00000000004c8947 */ /* 0x000fec0003800000 */
[----:B------:R-:W-:-:S13]  /*15c0*/  ISETP.GT.AND P0, PT, R9, 0x7fefffff, PT ;  /* 0x7fefffff0900780c */ /* 0x000fda0003f04270 */
[----:B------:R-:W-:Y:S05]  /*15d0*/  @P0 BRA `(.L_x_79) ;  /* 0x0000000000400947 */ /* 0x000fea0003800000 */
[----:B------:R-:W-:Y:S01]  /*15e0*/  DMUL R8, R8, 8.11296384146066816958e+31 ;  /* 0x4690000008087828 */ /* 0x000fe20000000000 */
[----:B------:R-:W-:Y:S01]  /*15f0*/  IMAD.MOV.U32 R6, RZ, RZ, RZ ;  /* 0x000000ffff067224 */ /* 0x000fe200078e00ff */
[----:B------:R-:W-:Y:S01]  /*1600*/  MOV R13, 0x3fd80000 ;  /* 0x3fd80000000d7802 */ /* 0x000fe20000000f00 */
[----:B------:R-:W-:-:S03]  /*1610*/  IMAD.MOV.U32 R12, RZ, RZ, 0x0 ;  /* 0x00000000ff0c7424 */ /* 0x000fc600078e00ff */
[----:B------:R-:W0:Y:S02]  /*1620*/  MUFU.RSQ64H R7, R9 ;  /* 0x0000000900077308 */ /* 0x000e240000001c00 */
[----:B0-----:R-:W-:-:S08]  /*1630*/  DMUL R10, R6, R6 ;  /* 0x00000006060a7228 */ /* 0x001fd00000000000 */
[----:B------:R-:W-:-:S08]  /*1640*/  DFMA R10, R8, -R10, 1 ;  /* 0x3ff00000080a742b */ /* 0x000fd0000000080a */
[----:B------:R-:W-:Y:S02]  /*1650*/  DFMA R12, R10, R12, 0.5 ;  /* 0x3fe000000a0c742b */ /* 0x000fe4000000000c */
[----:B------:R-:W-:-:S08]  /*1660*/  DMUL R10, R6, R10 ;  /* 0x0000000a060a7228 */ /* 0x000fd00000000000 */
[----:B------:R-:W-:-:S08]  /*1670*/  DFMA R10, R12, R10, R6 ;  /* 0x0000000a0c0a722b */ /* 0x000fd00000000006 */
[----:B------:R-:W-:Y:S02]  /*1680*/  DMUL R6, R8, R10 ;  /* 0x0000000a08067228 */ /* 0x000fe40000000000 */
[----:B------:R-:W-:-:S06]  /*1690*/  VIADD R11, R11, 0xfff00000 ;  /* 0xfff000000b0b7836 */ /* 0x000fcc0000000000 */
[----:B------:R-:W-:-:S08]  /*16a0*/  DFMA R12, R6, -R6, R8 ;  /* 0x80000006060c722b */ /* 0x000fd00000000008 */
[----:B------:R-:W-:-:S10]  /*16b0*/  DFMA R6, R10, R12, R6 ;  /* 0x0000000c0a06722b */ /* 0x000fd40000000006 */
[----:B------:R-:W-:Y:S01]  /*16c0*/  VIADD R7, R7, 0xfcb00000 ;  /* 0xfcb0000007077836 */ /* 0x000fe20000000000 */
[----:B------:R-:W-:Y:S06]  /*16d0*/  BRA `(.L_x_78) ;  /* 0x0000000000047947 */ /* 0x000fec0003800000 */
.L_x_79:
[----:B------:R-:W-:-:S11]  /*16e0*/  DADD R6, R8, R8 ;  /* 0x0000000008067229 */ /* 0x000fd60000000008 */
.L_x_78:
[----:B------:R-:W-:Y:S05]  /*16f0*/  BSYNC.RECONVERGENT B1 ;  /* 0x0000000000017941 */ /* 0x000fea0003800200 */
.L_x_76:
[----:B------:R-:W-:Y:S01]  /*1700*/  IMAD.MOV.U32 R12, RZ, RZ, R6 ;  /* 0x000000ffff0c7224 */ /* 0x000fe200078e0006 */
[----:B------:R-:W-:Y:S01]  /*1710*/  MOV R13, R7 ;  /* 0x00000007000d7202 */ /* 0x000fe20000000f00 */
[----:B------:R-:W-:Y:S02]  /*1720*/  IMAD.MOV.U32 R6, RZ, RZ, R2 ;  /* 0x000000ffff067224 */ /* 0x000fe400078e0002 */
[----:B------:R-:W-:-:S04]  /*1730*/  IMAD.MOV.U32 R7, RZ, RZ, 0x0 ;  /* 0x00000000ff077424 */ /* 0x000fc800078e00ff */
[----:B------:R-:W-:Y:S05]  /*1740*/  RET.REL.NODEC R6 `(_Z22cosineSimilarityKernelPdS_iiS_) ;  /* 0xffffffe8062c7950 */ /* 0x000fea0003c3ffff */
.L_x_80:
        /* <DEDUP_REMOVED lines=11> */
.L_x_83:


//--------------------- .nv.shared.reserved.0     --------------------------
	.section	.nv.shared.reserved.0,"aw",@nobits
	.weak		__nv_reservedSMEM_offset_0_alias
	.size		__nv_reservedSMEM_offset_0_alias, 0, 64
	.other		__nv_reservedSMEM_offset_0_alias,@"STO_CUDA_RESERVED_SHARED STV_DEFAULT"
__nv_reservedSMEM_offset_0_alias:
	.zero		0
	.zero		64


//--------------------- .nv.constant0._Z13softmaxKernelPdiS_ --------------------------
	.section	.nv.constant0._Z13softmaxKernelPdiS_,"a",@progbits
	.sectionflags	@""
	.align	4
.nv.constant0._Z13softmaxKernelPdiS_:
	.zero		920


//--------------------- .nv.constant0._Z24forwardPassContextKernelPdS_iiS_ --------------------------
	.section	.nv.constant0._Z24forwardPassContextKernelPdS_iiS_,"a",@progbits
	.sectionflags	@""
	.align	4
.nv.constant0._Z24forwardPassContextKernelPdS_iiS_:
	.zero		928


//--------------------- .nv.constant0._Z26forwardPassEmbeddingKernelPdS_iiS_ --------------------------
	.section	.nv.constant0._Z26forwardPassEmbeddingKernelPdS_iiS_,"a",@progbits
	.sectionflags	@""
	.align	4
.nv.constant0._Z26forwardPassEmbeddingKernelPdS_iiS_:
	.zero		928


//--------------------- .nv.constant0._Z22cosineSimilarityKernelPdS_iiS_ --------------------------
	.section	.nv.constant0._Z22cosineSimilarityKernelPdS_iiS_,"a",@progbits
	.sectionflags	@""
	.align	4
.nv.constant0._Z22cosineSimilarityKernelPdS_iiS_:
	.zero		928


//--------------------- SYMBOLS --------------------------

	.type		.nv.reservedSmem.offset0,@object
	.size		.nv.reservedSmem.offset0,0x4
